	.target	sm_90a

	.elftype	@"ET_EXEC"


//--------------------- .note.nv.tkinfo           --------------------------
	.section	.note.nv.tkinfo,"",@"SHT_NOTE"
	.sectionflags	@"SHF_NOTE_NV_TKINFO"
	.tkinfo
        /*0018*/ 	.word	0x00000002
        /*0030*/ 	.string	""
        /*0030*/ 	.string	"ptxas"
        /*0030*/ 	.string	"Cuda compilation tools, release 13.0, V13.0.88"
        /*0030*/ 	.string	"Build cuda_13.0.r13.0/compiler.36424714_0"
        /*0030*/ 	.string	"-arch sm_90a -m 64 "



//--------------------- .note.nv.cuinfo           --------------------------
	.section	.note.nv.cuinfo,"",@"SHT_NOTE"
	.sectionflags	@"SHF_NOTE_NV_CUINFO"
        /*0018*/ 	.short	0x0002
        /*001a*/ 	.short	0x005a
        /*001c*/ 	.short	0x0082
	.zero		2


//--------------------- .nv.info                  --------------------------
	.section	.nv.info,"",@"SHT_CUDA_INFO"
	.align	4


	//----- nvinfo : EIATTR_REGCOUNT
	.align		4
        /*0000*/ 	.byte	0x04, 0x2f
        /*0002*/ 	.short	(.L_12 - .L_11)
	.align		4
.L_11:
        /*0004*/ 	.word	index@(_ZN7cutlass13device_kernelINS_4gemm6kernel13GemmUniversalIN4cute5tupleIJiiiiEEENS1_10collective13CollectiveMmaINS1_37MainloopSm90TmaGmmaWarpSpecializedFP8ILi4ENS5_IJNS4_1CILi1EEENSA_ILi2EEESB_EEENS1_35KernelTmaWarpSpecializedCooperativeEEENS5_IJNSA_ILi256EEENSA_ILi128EEESH_EEENS_12float_e5m2_tENS5_IJlSB_lEEESJ_SK_NS4_8TiledMMAINS4_8MMA_AtomIJNS4_4SM904GMMA31MMA_64x128x32_F32E5M2E5M2_SS_TNILNSO_7ScaleInE1ELSQ_1EEEEEENS4_6LayoutINS5_IJSC_SB_SB_EEENS5_IJSB_NSA_ILi0EEESV_EEEEENS5_IJNS4_10UnderscoreESY_SY_EEEEENS4_23SM90_TMA_LOAD_MULTICASTENS4_14ComposedLayoutINS4_7SwizzleILi3ELi4ELi3EEENS4_18smem_ptr_flag_bitsILi8EEENST_INS5_IJNSA_ILi8EEESH_EEENS5_IJSH_SB_EEEEEEEvNS4_8identityENS4_13SM90_TMA_LOADES1B_vS1C_EENS_8epilogue10collective6detail29Sm90TmaWarpSpecializedAdapterINS1G_15DefaultEpilogueISJ_SK_SK_NS1F_6thread17LinearCombinationISJ_Li1EffLNS1K_9ScaleType4KindE0ELNS_15FloatRoundStyleE2ESJ_EENS1_15EpilogueDefaultEEEEEvvEEEEvNT_6ParamsE)
        /*0008*/ 	.word	0x000000a8


	//----- nvinfo : EIATTR_FRAME_SIZE
	.align		4
.L_12:
        /*000c*/ 	.byte	0x04, 0x11
        /*000e*/ 	.short	(.L_14 - .L_13)
	.align		4
.L_13:
        /*0010*/ 	.word	index@(_ZN7cutlass13device_kernelINS_4gemm6kernel13GemmUniversalIN4cute5tupleIJiiiiEEENS1_10collective13CollectiveMmaINS1_37MainloopSm90TmaGmmaWarpSpecializedFP8ILi4ENS5_IJNS4_1CILi1EEENSA_ILi2EEESB_EEENS1_35KernelTmaWarpSpecializedCooperativeEEENS5_IJNSA_ILi256EEENSA_ILi128EEESH_EEENS_12float_e5m2_tENS5_IJlSB_lEEESJ_SK_NS4_8TiledMMAINS4_8MMA_AtomIJNS4_4SM904GMMA31MMA_64x128x32_F32E5M2E5M2_SS_TNILNSO_7ScaleInE1ELSQ_1EEEEEENS4_6LayoutINS5_IJSC_SB_SB_EEENS5_IJSB_NSA_ILi0EEESV_EEEEENS5_IJNS4_10UnderscoreESY_SY_EEEEENS4_23SM90_TMA_LOAD_MULTICASTENS4_14ComposedLayoutINS4_7SwizzleILi3ELi4ELi3EEENS4_18smem_ptr_flag_bitsILi8EEENST_INS5_IJNSA_ILi8EEESH_EEENS5_IJSH_SB_EEEEEEEvNS4_8identityENS4_13SM90_TMA_LOADES1B_vS1C_EENS_8epilogue10collective6detail29Sm90TmaWarpSpecializedAdapterINS1G_15DefaultEpilogueISJ_SK_SK_NS1F_6thread17LinearCombinationISJ_Li1EffLNS1K_9ScaleType4KindE0ELNS_15FloatRoundStyleE2ESJ_EENS1_15EpilogueDefaultEEEEEvvEEEEvNT_6ParamsE)
        /*0014*/ 	.word	0x000000f8


	//----- nvinfo : EIATTR_MIN_STACK_SIZE
	.align		4
.L_14:
        /*0018*/ 	.byte	0x04, 0x12
        /*001a*/ 	.short	(.L_16 - .L_15)
	.align		4
.L_15:
        /*001c*/ 	.word	index@(_ZN7cutlass13device_kernelINS_4gemm6kernel13GemmUniversalIN4cute5tupleIJiiiiEEENS1_10collective13CollectiveMmaINS1_37MainloopSm90TmaGmmaWarpSpecializedFP8ILi4ENS5_IJNS4_1CILi1EEENSA_ILi2EEESB_EEENS1_35KernelTmaWarpSpecializedCooperativeEEENS5_IJNSA_ILi256EEENSA_ILi128EEESH_EEENS_12float_e5m2_tENS5_IJlSB_lEEESJ_SK_NS4_8TiledMMAINS4_8MMA_AtomIJNS4_4SM904GMMA31MMA_64x128x32_F32E5M2E5M2_SS_TNILNSO_7ScaleInE1ELSQ_1EEEEEENS4_6LayoutINS5_IJSC_SB_SB_EEENS5_IJSB_NSA_ILi0EEESV_EEEEENS5_IJNS4_10UnderscoreESY_SY_EEEEENS4_23SM90_TMA_LOAD_MULTICASTENS4_14ComposedLayoutINS4_7SwizzleILi3ELi4ELi3EEENS4_18smem_ptr_flag_bitsILi8EEENST_INS5_IJNSA_ILi8EEESH_EEENS5_IJSH_SB_EEEEEEEvNS4_8identityENS4_13SM90_TMA_LOADES1B_vS1C_EENS_8epilogue10collective6detail29Sm90TmaWarpSpecializedAdapterINS1G_15DefaultEpilogueISJ_SK_SK_NS1F_6thread17LinearCombinationISJ_Li1EffLNS1K_9ScaleType4KindE0ELNS_15FloatRoundStyleE2ESJ_EENS1_15EpilogueDefaultEEEEEvvEEEEvNT_6ParamsE)
        /*0020*/ 	.word	0x000000f8
.L_16:


//--------------------- .nv.compat                --------------------------
	.section	.nv.compat,"",@"SHT_CUDA_COMPAT_INFO"
	.align	4
        /*0000*/ 	.byte	0x02, 0x09, 0x01, 0x00, 0x02, 0x02, 0x04, 0x00, 0x02, 0x05, 0x05, 0x00, 0x03, 0x07, 0x01, 0x01
        /*0010*/ 	.byte	0x02, 0x03, 0x01, 0x00, 0x02, 0x06, 0x01, 0x00, 0x04, 0x0b, 0x08, 0x00, 0x00, 0x00, 0x00, 0x00
        /*0020*/ 	.byte	0x00, 0x00, 0x00, 0x00


//--------------------- .nv.info._ZN7cutlass13device_kernelINS_4gemm6kernel13GemmUniversalIN4cute5tupleIJiiiiEEENS1_10collective13CollectiveMmaINS1_37MainloopSm90TmaGmmaWarpSpecializedFP8ILi4ENS5_IJNS4_1CILi1EEENSA_ILi2EEESB_EEENS1_35KernelTmaWarpSpecializedCooperativeEEENS5_IJNSA_ILi256EEENSA_ILi128EEESH_EEENS_12float_e5m2_tENS5_IJlSB_lEEESJ_SK_NS4_8TiledMMAINS4_8MMA_AtomIJNS4_4SM904GMMA31MMA_64x128x32_F32E5M2E5M2_SS_TNILNSO_7ScaleInE1ELSQ_1EEEEEENS4_6LayoutINS5_IJSC_SB_SB_EEENS5_IJSB_NSA_ILi0EEESV_EEEEENS5_IJNS4_10UnderscoreESY_SY_EEEEENS4_23SM90_TMA_LOAD_MULTICASTENS4_14ComposedLayoutINS4_7SwizzleILi3ELi4ELi3EEENS4_18smem_ptr_flag_bitsILi8EEENST_INS5_IJNSA_ILi8EEESH_EEENS5_IJSH_SB_EEEEEEEvNS4_8identityENS4_13SM90_TMA_LOADES1B_vS1C_EENS_8epilogue10collective6detail29Sm90TmaWarpSpecializedAdapterINS1G_15DefaultEpilogueISJ_SK_SK_NS1F_6thread17LinearCombinationISJ_Li1EffLNS1K_9ScaleType4KindE0ELNS_15FloatRoundStyleE2ESJ_EENS1_15EpilogueDefaultEEEEEvvEEEEvNT_6ParamsE --------------------------
	.section	.nv.info._ZN7cutlass13device_kernelINS_4gemm6kernel13GemmUniversalIN4cute5tupleIJiiiiEEENS1_10collective13CollectiveMmaINS1_37MainloopSm90TmaGmmaWarpSpecializedFP8ILi4ENS5_IJNS4_1CILi1EEENSA_ILi2EEESB_EEENS1_35KernelTmaWarpSpecializedCooperativeEEENS5_IJNSA_ILi256EEENSA_ILi128EEESH_EEENS_12float_e5m2_tENS5_IJlSB_lEEESJ_SK_NS4_8TiledMMAINS4_8MMA_AtomIJNS4_4SM904GMMA31MMA_64x128x32_F32E5M2E5M2_SS_TNILNSO_7ScaleInE1ELSQ_1EEEEEENS4_6LayoutINS5_IJSC_SB_SB_EEENS5_IJSB_NSA_ILi0EEESV_EEEEENS5_IJNS4_10UnderscoreESY_SY_EEEEENS4_23SM90_TMA_LOAD_MULTICASTENS4_14ComposedLayoutINS4_7SwizzleILi3ELi4ELi3EEENS4_18smem_ptr_flag_bitsILi8EEENST_INS5_IJNSA_ILi8EEESH_EEENS5_IJSH_SB_EEEEEEEvNS4_8identityENS4_13SM90_TMA_LOADES1B_vS1C_EENS_8epilogue10collective6detail29Sm90TmaWarpSpecializedAdapterINS1G_15DefaultEpilogueISJ_SK_SK_NS1F_6thread17LinearCombinationISJ_Li1EffLNS1K_9ScaleType4KindE0ELNS_15FloatRoundStyleE2ESJ_EENS1_15EpilogueDefaultEEEEEvvEEEEvNT_6ParamsE,"",@"SHT_CUDA_INFO"
	.sectionflags	@""
	.align	4


	//----- nvinfo : EIATTR_CUDA_API_VERSION
	.align		4
        /*0000*/ 	.byte	0x04, 0x37
        /*0002*/ 	.short	(.L_18 - .L_17)
.L_17:
        /*0004*/ 	.word	0x00000082


	//----- nvinfo : EIATTR_KPARAM_INFO
	.align		4
.L_18:
        /*0008*/ 	.byte	0x04, 0x17
        /*000a*/ 	.short	(.L_20 - .L_19)
.L_19:
        /*000c*/ 	.word	0x00000000
        /*0010*/ 	.short	0x0000
        /*0012*/ 	.short	0x0070
        /*0014*/ 	.byte	0x00, 0xf0, 0x01, 0x10


	//----- nvinfo : EIATTR_SPARSE_MMA_MASK
	.align		4
.L_20:
        /*0018*/ 	.byte	0x03, 0x50
        /*001a*/ 	.short	0x0000


	//----- nvinfo : EIATTR_MAXREG_COUNT
	.align		4
        /*001c*/ 	.byte	0x03, 0x1b
        /*001e*/ 	.short	0x00a8


	//----- nvinfo : EIATTR_NUM_BARRIERS
	.align		4
        /*0020*/ 	.byte	0x02, 0x4c
        /*0022*/ 	.byte	0x01
	.zero		1


	//----- nvinfo : EIATTR_ANNOTATIONS
	.align		4
        /*0024*/ 	.byte	0x04, 0x55
        /*0026*/ 	.short	(.L_22 - .L_21)


	//   ....[0]....
.L_21:
        /*0028*/ 	.word	0x00000001
        /*002c*/ 	.byte	0x70, 0x06, 0x00, 0x00, 0x01, 0x00, 0x00, 0x00, 0xa0, 0x08, 0x00, 0x00, 0x01, 0x00, 0x00, 0x00
        /* <DEDUP_REMOVED lines=188> */
        /*0bfc*/ 	.byte	0xc0, 0x05, 0x01, 0x00, 0x01, 0x00, 0x00, 0x00, 0x10, 0x06, 0x01, 0x00


	//----- nvinfo : EIATTR_MERCURY_ISA_VERSION
	.align		4
.L_22:
        /*0c08*/ 	.byte	0x03, 0x5f
        /*0c0a*/ 	.short	0x0101


	//----- nvinfo : EIATTR_INT_WARP_WIDE_INSTR_OFFSETS
	.align		4
        /*0c0c*/ 	.byte	0x04, 0x31
        /*0c0e*/ 	.short	(.L_24 - .L_23)


	//   ....[0]....
.L_23:
        /*0c10*/ 	.word	0x00000530


	//   ....[1]....
        /*0c14*/ 	.word	0x00000550


	//   ....[2]....
        /*0c18*/ 	.word	0x000006a0


	//   ....[3]....
        /*0c1c*/ 	.word	0x000053c0


	//----- nvinfo : EIATTR_COOP_GROUP_MASK_REGIDS
	.align		4
.L_24:
        /*0c20*/ 	.byte	0x04, 0x29
        /*0c22*/ 	.short	(.L_26 - .L_25)


	//   ....[0]....
.L_25:
        /*0c24*/ 	.word	0xffffffff


	//   ....[1]....
        /*0c28*/ 	.word	0xffffffff


	//   ....[2]....
        /*0c2c*/ 	.word	0xffffffff


	//   ....[3]....
        /*0c30*/ 	.word	0xffffffff


	//   ....[4]....
        /*0c34*/ 	.word	0xffffffff


	//   ....[5]....
        /*0c38*/ 	.word	0xffffffff


	//----- nvinfo : EIATTR_COOP_GROUP_INSTR_OFFSETS
	.align		4
.L_26:
        /*0c3c*/ 	.byte	0x04, 0x28
        /*0c3e*/ 	.short	(.L_28 - .L_27)


	//   ....[0]....
.L_27:
        /*0c40*/ 	.word	0x00000070


	//   ....[1]....
        /*0c44*/ 	.word	0x00000080


	//   ....[2]....
        /*0c48*/ 	.word	0x000001a0


	//   ....[3]....
        /*0c4c*/ 	.word	0x000003c0


	//   ....[4]....
        /*0c50*/ 	.word	0x000007b0


	//   ....[5]....
        /*0c54*/ 	.word	0x00001530


	//----- nvinfo : EIATTR_REG_RECONFIG
	.align		4
.L_28:
        /*0c58*/ 	.byte	0x01, 0x54
	.zero		2


	//----- nvinfo : EIATTR_MBARRIER_INSTR_OFFSETS
	.align		4
        /*0c5c*/ 	.byte	0x04, 0x39
        /*0c5e*/ 	.short	(.L_30 - .L_29)


	//   ....[0]....
.L_29:
        /*0c60*/ 	.word	0x00000320
        /*0c64*/ 	.word	0x000000ff
        /*0c68*/ 	.word	0x00000000
        /*0c6c*/ 	.short	0x0100
        /*0c6e*/ 	.byte	0x09
	.zero		1


	//   ....[1]....
        /*0c70*/ 	.word	0x00000330
        /*0c74*/ 	.word	0x000000ff
        /*0c78*/ 	.word	0x00000020
        /*0c7c*/ 	.short	0x0100
        /*0c7e*/ 	.byte	0x09
	.zero		1


	//   ....[2]....
        /*0c80*/ 	.word	0x00000340
        /*0c84*/ 	.word	0x000000ff
        /*0c88*/ 	.word	0x00000008
        /*0c8c*/ 	.short	0x0100
        /*0c8e*/ 	.byte	0x09
	.zero		1


	//   ....[3]....
        /*0c90*/ 	.word	0x00000350
        /*0c94*/ 	.word	0x000000ff
        /*0c98*/ 	.word	0x00000028
        /*0c9c*/ 	.short	0x0100
        /*0c9e*/ 	.byte	0x09
	.zero		1


	//   ....[4]....
        /*0ca0*/ 	.word	0x00000360
        /*0ca4*/ 	.word	0x000000ff
        /*0ca8*/ 	.word	0x00000010
        /*0cac*/ 	.short	0x0100
        /*0cae*/ 	.byte	0x09
	.zero		1


	//   ....[5]....
        /*0cb0*/ 	.word	0x00000370
        /*0cb4*/ 	.word	0x000000ff
        /*0cb8*/ 	.word	0x00000030
        /*0cbc*/ 	.short	0x0100
        /*0cbe*/ 	.byte	0x09
	.zero		1


	//   ....[6]....
        /*0cc0*/ 	.word	0x00000380
        /*0cc4*/ 	.word	0x000000ff
        /*0cc8*/ 	.word	0x00000018
        /*0ccc*/ 	.short	0x0100
        /*0cce*/ 	.byte	0x09
	.zero		1


	//   ....[7]....
        /*0cd0*/ 	.word	0x00000390
        /*0cd4*/ 	.word	0x000000ff
        /*0cd8*/ 	.word	0x00000038
        /*0cdc*/ 	.short	0x0100
        /*0cde*/ 	.byte	0x09
	.zero		1


	//   ....[8]....
        /*0ce0*/ 	.word	0x00000730
        /*0ce4*/ 	.word	0x000000ff
        /*0ce8*/ 	.word	0x00000050
        /*0cec*/ 	.short	0x0100
        /*0cee*/ 	.byte	0x06
	.zero		1


	//   ....[9]....
        /*0cf0*/ 	.word	0x00000760
        /*0cf4*/ 	.word	0x000000ff
        /*0cf8*/ 	.word	0x00000058
        /*0cfc*/ 	.short	0x0100
        /*0cfe*/ 	.byte	0x06
	.zero		1


	//   ....[10]....
        /*0d00*/ 	.word	0x00001d30
        /*0d04*/ 	.word	0x000000ff
        /*0d08*/ 	.word	0x00000000
        /*0d0c*/ 	.short	0x010a
        /*0d0e*/ 	.byte	0x06
	.zero		1


	//   ....[11]....
        /*0d10*/ 	.word	0x00001d70
        /*0d14*/ 	.word	0x000000ff
        /*0d18*/ 	.word	0x00000000
        /*0d1c*/ 	.short	0x010a
        /*0d1e*/ 	.byte	0x06
	.zero		1


	//   ....[12]....
        /*0d20*/ 	.word	0x000030e0
        /*0d24*/ 	.word	0x000000ff
        /*0d28*/ 	.word	0x00000000
        /*0d2c*/ 	.short	0x010a
        /*0d2e*/ 	.byte	0x10
	.zero		1


	//   ....[13]....
        /*0d30*/ 	.word	0x00003120
        /*0d34*/ 	.word	0x000000ff
        /*0d38*/ 	.word	0x00000000
        /*0d3c*/ 	.short	0x010a
        /*0d3e*/ 	.byte	0x10
	.zero		1


	//   ....[14]....
        /*0d40*/ 	.word	0x000042c0
        /*0d44*/ 	.word	0x000000e5
        /*0d48*/ 	.word	0x00000000
        /*0d4c*/ 	.short	0x0101
        /*0d4e*/ 	.byte	0x3f
	.zero		1


	//   ....[15]....
        /*0d50*/ 	.word	0x00005480
        /*0d54*/ 	.word	0x00000018
        /*0d58*/ 	.word	0x00000000
        /*0d5c*/ 	.short	0x0101
        /*0d5e*/ 	.byte	0x3f
	.zero		1


	//   ....[16]....
        /*0d60*/ 	.word	0x0000f800
        /*0d64*/ 	.word	0x00000005
        /*0d68*/ 	.word	0x00000020
        /*0d6c*/ 	.short	0x010a
        /*0d6e*/ 	.byte	0x3f
	.zero		1


	//   ....[17]....
        /*0d70*/ 	.word	0x0000fc50
        /*0d74*/ 	.word	0x00000003
        /*0d78*/ 	.word	0x00000058
        /*0d7c*/ 	.short	0x0101
        /*0d7e*/ 	.byte	0x3f
	.zero		1


	//   ....[18]....
        /*0d80*/ 	.word	0x00010360
        /*0d84*/ 	.word	0x00000005
        /*0d88*/ 	.word	0x00000000
        /*0d8c*/ 	.short	0x010a
        /*0d8e*/ 	.byte	0x3f
	.zero		1


	//   ....[19]....
        /*0d90*/ 	.word	0x000103e0
        /*0d94*/ 	.word	0x00000007
        /*0d98*/ 	.word	0x00000000
        /*0d9c*/ 	.short	0x010a
        /*0d9e*/ 	.byte	0x3f
	.zero		1


	//   ....[20]....
        /*0da0*/ 	.word	0x00010470
        /*0da4*/ 	.word	0x00000006
        /*0da8*/ 	.word	0x00000000
        /*0dac*/ 	.short	0x010a
        /*0dae*/ 	.byte	0x3f
	.zero		1


	//   ....[21]....
        /*0db0*/ 	.word	0x00010500
        /*0db4*/ 	.word	0x00000003
        /*0db8*/ 	.word	0x00000000
        /*0dbc*/ 	.short	0x010a
        /*0dbe*/ 	.byte	0x3f
	.zero		1


	//   ....[22]....
        /*0dc0*/ 	.word	0x00010570
        /*0dc4*/ 	.word	0x00000003
        /*0dc8*/ 	.word	0x00000000
        /*0dcc*/ 	.short	0x010a
        /*0dce*/ 	.byte	0x3f
	.zero		1


	//   ....[23]....
        /*0dd0*/ 	.word	0x000105e0
        /*0dd4*/ 	.word	0x00000000
        /*0dd8*/ 	.word	0x00000000
        /*0ddc*/ 	.short	0x010a
        /*0dde*/ 	.byte	0x3f
	.zero		1


	//   ....[24]....
        /*0de0*/ 	.word	0x000106c0
        /*0de4*/ 	.word	0x00000005
        /*0de8*/ 	.word	0x00000020
        /*0dec*/ 	.short	0x010a
        /*0dee*/ 	.byte	0x3f
	.zero		1


	//   ....[25]....
        /*0df0*/ 	.word	0x00010790
        /*0df4*/ 	.word	0x00000005
        /*0df8*/ 	.word	0x00000000
        /*0dfc*/ 	.short	0x010a
        /*0dfe*/ 	.byte	0x3f
	.zero		1


	//   ....[26]....
        /*0e00*/ 	.word	0x000107e0
        /*0e04*/ 	.word	0x00000007
        /*0e08*/ 	.word	0x00000000
        /*0e0c*/ 	.short	0x010a
        /*0e0e*/ 	.byte	0x3f
	.zero		1


	//   ....[27]....
        /*0e10*/ 	.word	0x00010830
        /*0e14*/ 	.word	0x00000006
        /*0e18*/ 	.word	0x00000000
        /*0e1c*/ 	.short	0x010a
        /*0e1e*/ 	.byte	0x3f
	.zero		1


	//----- nvinfo : EIATTR_NUM_MBARRIERS
	.align		4
.L_30:
        /*0e20*/ 	.byte	0x03, 0x38
        /*0e22*/ 	.short	0x000a


	//----- nvinfo : EIATTR_EXIT_INSTR_OFFSETS
	.align		4
        /*0e24*/ 	.byte	0x04, 0x1c
        /*0e26*/ 	.short	(.L_32 - .L_31)


	//   ....[0]....
.L_31:
        /*0e28*/ 	.word	0x00000940


	//   ....[1]....
        /*0e2c*/ 	.word	0x000011d0


	//   ....[2]....
        /*0e30*/ 	.word	0x0000eef0


	//   ....[3]....
        /*0e34*/ 	.word	0x0000f480


	//   ....[4]....
        /*0e38*/ 	.word	0x00010550


	//----- nvinfo : EIATTR_MAX_THREADS
	.align		4
.L_32:
        /*0e3c*/ 	.byte	0x04, 0x05
        /*0e3e*/ 	.short	(.L_34 - .L_33)
.L_33:
        /*0e40*/ 	.word	0x00000180
        /*0e44*/ 	.word	0x00000001
        /*0e48*/ 	.word	0x00000001


	//----- nvinfo : EIATTR_CRS_STACK_SIZE
	.align		4
.L_34:
        /*0e4c*/ 	.byte	0x04, 0x1e
        /*0e4e*/ 	.short	(.L_36 - .L_35)
.L_35:
        /*0e50*/ 	.word	0x00000000


	//----- nvinfo : EIATTR_CBANK_PARAM_SIZE
	.align		4
.L_36:
        /*0e54*/ 	.byte	0x03, 0x19
        /*0e56*/ 	.short	0x0470


	//----- nvinfo : EIATTR_PARAM_CBANK
	.align		4
        /*0e58*/ 	.byte	0x04, 0x0a
        /*0e5a*/ 	.short	(.L_38 - .L_37)
	.align		4
.L_37:
        /*0e5c*/ 	.word	index@(.nv.constant0._ZN7cutlass13device_kernelINS_4gemm6kernel13GemmUniversalIN4cute5tupleIJiiiiEEENS1_10collective13CollectiveMmaINS1_37MainloopSm90TmaGmmaWarpSpecializedFP8ILi4ENS5_IJNS4_1CILi1EEENSA_ILi2EEESB_EEENS1_35KernelTmaWarpSpecializedCooperativeEEENS5_IJNSA_ILi256EEENSA_ILi128EEESH_EEENS_12float_e5m2_tENS5_IJlSB_lEEESJ_SK_NS4_8TiledMMAINS4_8MMA_AtomIJNS4_4SM904GMMA31MMA_64x128x32_F32E5M2E5M2_SS_TNILNSO_7ScaleInE1ELSQ_1EEEEEENS4_6LayoutINS5_IJSC_SB_SB_EEENS5_IJSB_NSA_ILi0EEESV_EEEEENS5_IJNS4_10UnderscoreESY_SY_EEEEENS4_23SM90_TMA_LOAD_MULTICASTENS4_14ComposedLayoutINS4_7SwizzleILi3ELi4ELi3EEENS4_18smem_ptr_flag_bitsILi8EEENST_INS5_IJNSA_ILi8EEESH_EEENS5_IJSH_SB_EEEEEEEvNS4_8identityENS4_13SM90_TMA_LOADES1B_vS1C_EENS_8epilogue10collective6detail29Sm90TmaWarpSpecializedAdapterINS1G_15DefaultEpilogueISJ_SK_SK_NS1F_6thread17LinearCombinationISJ_Li1EffLNS1K_9ScaleType4KindE0ELNS_15FloatRoundStyleE2ESJ_EENS1_15EpilogueDefaultEEEEEvvEEEEvNT_6ParamsE)
        /*0e60*/ 	.short	0x0210
        /*0e62*/ 	.short	0x0470


	//----- nvinfo : EIATTR_SW_WAR
	.align		4
.L_38:
        /*0e64*/ 	.byte	0x04, 0x36
        /*0e66*/ 	.short	(.L_40 - .L_39)
.L_39:
        /*0e68*/ 	.word	0x00000008
.L_40:


//--------------------- .nv.callgraph             --------------------------
	.section	.nv.callgraph,"",@"SHT_CUDA_CALLGRAPH"
	.align	4
	.sectionentsize	8
	.align		4
        /*0000*/ 	.word	0x00000000
	.align		4
        /*0004*/ 	.word	0xffffffff
	.align		4
        /*0008*/ 	.word	0x00000000
	.align		4
        /*000c*/ 	.word	0xfffffffe
	.align		4
        /*0010*/ 	.word	0x00000000
	.align		4
        /*0014*/ 	.word	0xfffffffd
	.align		4
        /*0018*/ 	.word	0x00000000
	.align		4
        /*001c*/ 	.word	0xfffffffc


//--------------------- .nv.constant4             --------------------------
	.section	.nv.constant4,"a",@progbits
	.align	8
	.align		8
.nv.constant4:
        /*0000*/ 	.dword	_ZN39_INTERNAL_64ad2957_4_k_cu_0f9ddfa4_43684cuda3std3__45__cpo5beginE
	.align		8
        /*0008*/ 	.dword	_ZN39_INTERNAL_64ad2957_4_k_cu_0f9ddfa4_43684cuda3std3__45__cpo3endE
	.align		8
        /*0010*/ 	.dword	_ZN39_INTERNAL_64ad2957_4_k_cu_0f9ddfa4_43684cuda3std3__45__cpo6cbeginE
	.align		8
        /*0018*/ 	.dword	_ZN39_INTERNAL_64ad2957_4_k_cu_0f9ddfa4_43684cuda3std3__45__cpo4cendE
	.align		8
        /*0020*/ 	.dword	_ZN39_INTERNAL_64ad2957_4_k_cu_0f9ddfa4_43684cuda3std3__441_GLOBAL__N__64ad2957_4_k_cu_0f9ddfa4_43686ignoreE
	.align		8
        /*0028*/ 	.dword	_ZN39_INTERNAL_64ad2957_4_k_cu_0f9ddfa4_43684cuda3std3__419piecewise_constructE
	.align		8
        /*0030*/ 	.dword	_ZN39_INTERNAL_64ad2957_4_k_cu_0f9ddfa4_43684cuda3std3__48in_placeE
	.align		8
        /*0038*/ 	.dword	_ZN39_INTERNAL_64ad2957_4_k_cu_0f9ddfa4_43684cuda3std6ranges3__45__cpo4swapE
	.align		8
        /*0040*/ 	.dword	_ZN39_INTERNAL_64ad2957_4_k_cu_0f9ddfa4_43684cuda3std6ranges3__45__cpo9iter_moveE
	.align		8
        /*0048*/ 	.dword	_ZN39_INTERNAL_64ad2957_4_k_cu_0f9ddfa4_43684cute7productE
	.align		8
        /*0050*/ 	.dword	_ZN39_INTERNAL_64ad2957_4_k_cu_0f9ddfa4_43684cute1_E


//--------------------- .text._ZN7cutlass13device_kernelINS_4gemm6kernel13GemmUniversalIN4cute5tupleIJiiiiEEENS1_10collective13CollectiveMmaINS1_37MainloopSm90TmaGmmaWarpSpecializedFP8ILi4ENS5_IJNS4_1CILi1EEENSA_ILi2EEESB_EEENS1_35KernelTmaWarpSpecializedCooperativeEEENS5_IJNSA_ILi256EEENSA_ILi128EEESH_EEENS_12float_e5m2_tENS5_IJlSB_lEEESJ_SK_NS4_8TiledMMAINS4_8MMA_AtomIJNS4_4SM904GMMA31MMA_64x128x32_F32E5M2E5M2_SS_TNILNSO_7ScaleInE1ELSQ_1EEEEEENS4_6LayoutINS5_IJSC_SB_SB_EEENS5_IJSB_NSA_ILi0EEESV_EEEEENS5_IJNS4_10UnderscoreESY_SY_EEEEENS4_23SM90_TMA_LOAD_MULTICASTENS4_14ComposedLayoutINS4_7SwizzleILi3ELi4ELi3EEENS4_18smem_ptr_flag_bitsILi8EEENST_INS5_IJNSA_ILi8EEESH_EEENS5_IJSH_SB_EEEEEEEvNS4_8identityENS4_13SM90_TMA_LOADES1B_vS1C_EENS_8epilogue10collective6detail29Sm90TmaWarpSpecializedAdapterINS1G_15DefaultEpilogueISJ_SK_SK_NS1F_6thread17LinearCombinationISJ_Li1EffLNS1K_9ScaleType4KindE0ELNS_15FloatRoundStyleE2ESJ_EENS1_15EpilogueDefaultEEEEEvvEEEEvNT_6ParamsE --------------------------
	.section	.text._ZN7cutlass13device_kernelINS_4gemm6kernel13GemmUniversalIN4cute5tupleIJiiiiEEENS1_10collective13CollectiveMmaINS1_37MainloopSm90TmaGmmaWarpSpecializedFP8ILi4ENS5_IJNS4_1CILi1EEENSA_ILi2EEESB_EEENS1_35KernelTmaWarpSpecializedCooperativeEEENS5_IJNSA_ILi256EEENSA_ILi128EEESH_EEENS_12float_e5m2_tENS5_IJlSB_lEEESJ_SK_NS4_8TiledMMAINS4_8MMA_AtomIJNS4_4SM904GMMA31MMA_64x128x32_F32E5M2E5M2_SS_TNILNSO_7ScaleInE1ELSQ_1EEEEEENS4_6LayoutINS5_IJSC_SB_SB_EEENS5_IJSB_NSA_ILi0EEESV_EEEEENS5_IJNS4_10UnderscoreESY_SY_EEEEENS4_23SM90_TMA_LOAD_MULTICASTENS4_14ComposedLayoutINS4_7SwizzleILi3ELi4ELi3EEENS4_18smem_ptr_flag_bitsILi8EEENST_INS5_IJNSA_ILi8EEESH_EEENS5_IJSH_SB_EEEEEEEvNS4_8identityENS4_13SM90_TMA_LOADES1B_vS1C_EENS_8epilogue10collective6detail29Sm90TmaWarpSpecializedAdapterINS1G_15DefaultEpilogueISJ_SK_SK_NS1F_6thread17LinearCombinationISJ_Li1EffLNS1K_9ScaleType4KindE0ELNS_15FloatRoundStyleE2ESJ_EENS1_15EpilogueDefaultEEEEEvvEEEEvNT_6ParamsE,"ax",@progbits
	.align	128
.text._ZN7cutlass13device_kernelINS_4gemm6kernel13GemmUniversalIN4cute5tupleIJiiiiEEENS1_10collective13CollectiveMmaINS1_37MainloopSm90TmaGmmaWarpSpecializedFP8ILi4ENS5_IJNS4_1CILi1EEENSA_ILi2EEESB_EEENS1_35KernelTmaWarpSpecializedCooperativeEEENS5_IJNSA_ILi256EEENSA_ILi128EEESH_EEENS_12float_e5m2_tENS5_IJlSB_lEEESJ_SK_NS4_8TiledMMAINS4_8MMA_AtomIJNS4_4SM904GMMA31MMA_64x128x32_F32E5M2E5M2_SS_TNILNSO_7ScaleInE1ELSQ_1EEEEEENS4_6LayoutINS5_IJSC_SB_SB_EEENS5_IJSB_NSA_ILi0EEESV_EEEEENS5_IJNS4_10UnderscoreESY_SY_EEEEENS4_23SM90_TMA_LOAD_MULTICASTENS4_14ComposedLayoutINS4_7SwizzleILi3ELi4ELi3EEENS4_18smem_ptr_flag_bitsILi8EEENST_INS5_IJNSA_ILi8EEESH_EEENS5_IJSH_SB_EEEEEEEvNS4_8identityENS4_13SM90_TMA_LOADES1B_vS1C_EENS_8epilogue10collective6detail29Sm90TmaWarpSpecializedAdapterINS1G_15DefaultEpilogueISJ_SK_SK_NS1F_6thread17LinearCombinationISJ_Li1EffLNS1K_9ScaleType4KindE0ELNS_15FloatRoundStyleE2ESJ_EENS1_15EpilogueDefaultEEEEEvvEEEEvNT_6ParamsE:
        .type           _ZN7cutlass13device_kernelINS_4gemm6kernel13GemmUniversalIN4cute5tupleIJiiiiEEENS1_10collective13CollectiveMmaINS1_37MainloopSm90TmaGmmaWarpSpecializedFP8ILi4ENS5_IJNS4_1CILi1EEENSA_ILi2EEESB_EEENS1_35KernelTmaWarpSpecializedCooperativeEEENS5_IJNSA_ILi256EEENSA_ILi128EEESH_EEENS_12float_e5m2_tENS5_IJlSB_lEEESJ_SK_NS4_8TiledMMAINS4_8MMA_AtomIJNS4_4SM904GMMA31MMA_64x128x32_F32E5M2E5M2_SS_TNILNSO_7ScaleInE1ELSQ_1EEEEEENS4_6LayoutINS5_IJSC_SB_SB_EEENS5_IJSB_NSA_ILi0EEESV_EEEEENS5_IJNS4_10UnderscoreESY_SY_EEEEENS4_23SM90_TMA_LOAD_MULTICASTENS4_14ComposedLayoutINS4_7SwizzleILi3ELi4ELi3EEENS4_18smem_ptr_flag_bitsILi8EEENST_INS5_IJNSA_ILi8EEESH_EEENS5_IJSH_SB_EEEEEEEvNS4_8identityENS4_13SM90_TMA_LOADES1B_vS1C_EENS_8epilogue10collective6detail29Sm90TmaWarpSpecializedAdapterINS1G_15DefaultEpilogueISJ_SK_SK_NS1F_6thread17LinearCombinationISJ_Li1EffLNS1K_9ScaleType4KindE0ELNS_15FloatRoundStyleE2ESJ_EENS1_15EpilogueDefaultEEEEEvvEEEEvNT_6ParamsE,@function
        .size           _ZN7cutlass13device_kernelINS_4gemm6kernel13GemmUniversalIN4cute5tupleIJiiiiEEENS1_10collective13CollectiveMmaINS1_37MainloopSm90TmaGmmaWarpSpecializedFP8ILi4ENS5_IJNS4_1CILi1EEENSA_ILi2EEESB_EEENS1_35KernelTmaWarpSpecializedCooperativeEEENS5_IJNSA_ILi256EEENSA_ILi128EEESH_EEENS_12float_e5m2_tENS5_IJlSB_lEEESJ_SK_NS4_8TiledMMAINS4_8MMA_AtomIJNS4_4SM904GMMA31MMA_64x128x32_F32E5M2E5M2_SS_TNILNSO_7ScaleInE1ELSQ_1EEEEEENS4_6LayoutINS5_IJSC_SB_SB_EEENS5_IJSB_NSA_ILi0EEESV_EEEEENS5_IJNS4_10UnderscoreESY_SY_EEEEENS4_23SM90_TMA_LOAD_MULTICASTENS4_14ComposedLayoutINS4_7SwizzleILi3ELi4ELi3EEENS4_18smem_ptr_flag_bitsILi8EEENST_INS5_IJNSA_ILi8EEESH_EEENS5_IJSH_SB_EEEEEEEvNS4_8identityENS4_13SM90_TMA_LOADES1B_vS1C_EENS_8epilogue10collective6detail29Sm90TmaWarpSpecializedAdapterINS1G_15DefaultEpilogueISJ_SK_SK_NS1F_6thread17LinearCombinationISJ_Li1EffLNS1K_9ScaleType4KindE0ELNS_15FloatRoundStyleE2ESJ_EENS1_15EpilogueDefaultEEEEEvvEEEEvNT_6ParamsE,(.L_x_332 - _ZN7cutlass13device_kernelINS_4gemm6kernel13GemmUniversalIN4cute5tupleIJiiiiEEENS1_10collective13CollectiveMmaINS1_37MainloopSm90TmaGmmaWarpSpecializedFP8ILi4ENS5_IJNS4_1CILi1EEENSA_ILi2EEESB_EEENS1_35KernelTmaWarpSpecializedCooperativeEEENS5_IJNSA_ILi256EEENSA_ILi128EEESH_EEENS_12float_e5m2_tENS5_IJlSB_lEEESJ_SK_NS4_8TiledMMAINS4_8MMA_AtomIJNS4_4SM904GMMA31MMA_64x128x32_F32E5M2E5M2_SS_TNILNSO_7ScaleInE1ELSQ_1EEEEEENS4_6LayoutINS5_IJSC_SB_SB_EEENS5_IJSB_NSA_ILi0EEESV_EEEEENS5_IJNS4_10UnderscoreESY_SY_EEEEENS4_23SM90_TMA_LOAD_MULTICASTENS4_14ComposedLayoutINS4_7SwizzleILi3ELi4ELi3EEENS4_18smem_ptr_flag_bitsILi8EEENST_INS5_IJNSA_ILi8EEESH_EEENS5_IJSH_SB_EEEEEEEvNS4_8identityENS4_13SM90_TMA_LOADES1B_vS1C_EENS_8epilogue10collective6detail29Sm90TmaWarpSpecializedAdapterINS1G_15DefaultEpilogueISJ_SK_SK_NS1F_6thread17LinearCombinationISJ_Li1EffLNS1K_9ScaleType4KindE0ELNS_15FloatRoundStyleE2ESJ_EENS1_15EpilogueDefaultEEEEEvvEEEEvNT_6ParamsE)
        .other          _ZN7cutlass13device_kernelINS_4gemm6kernel13GemmUniversalIN4cute5tupleIJiiiiEEENS1_10collective13CollectiveMmaINS1_37MainloopSm90TmaGmmaWarpSpecializedFP8ILi4ENS5_IJNS4_1CILi1EEENSA_ILi2EEESB_EEENS1_35KernelTmaWarpSpecializedCooperativeEEENS5_IJNSA_ILi256EEENSA_ILi128EEESH_EEENS_12float_e5m2_tENS5_IJlSB_lEEESJ_SK_NS4_8TiledMMAINS4_8MMA_AtomIJNS4_4SM904GMMA31MMA_64x128x32_F32E5M2E5M2_SS_TNILNSO_7ScaleInE1ELSQ_1EEEEEENS4_6LayoutINS5_IJSC_SB_SB_EEENS5_IJSB_NSA_ILi0EEESV_EEEEENS5_IJNS4_10UnderscoreESY_SY_EEEEENS4_23SM90_TMA_LOAD_MULTICASTENS4_14ComposedLayoutINS4_7SwizzleILi3ELi4ELi3EEENS4_18smem_ptr_flag_bitsILi8EEENST_INS5_IJNSA_ILi8EEESH_EEENS5_IJSH_SB_EEEEEEEvNS4_8identityENS4_13SM90_TMA_LOADES1B_vS1C_EENS_8epilogue10collective6detail29Sm90TmaWarpSpecializedAdapterINS1G_15DefaultEpilogueISJ_SK_SK_NS1F_6thread17LinearCombinationISJ_Li1EffLNS1K_9ScaleType4KindE0ELNS_15FloatRoundStyleE2ESJ_EENS1_15EpilogueDefaultEEEEEvvEEEEvNT_6ParamsE,@"STO_CUDA_ENTRY STV_DEFAULT"
_ZN7cutlass13device_kernelINS_4gemm6kernel13GemmUniversalIN4cute5tupleIJiiiiEEENS1_10collective13CollectiveMmaINS1_37MainloopSm90TmaGmmaWarpSpecializedFP8ILi4ENS5_IJNS4_1CILi1EEENSA_ILi2EEESB_EEENS1_35KernelTmaWarpSpecializedCooperativeEEENS5_IJNSA_ILi256EEENSA_ILi128EEESH_EEENS_12float_e5m2_tENS5_IJlSB_lEEESJ_SK_NS4_8TiledMMAINS4_8MMA_AtomIJNS4_4SM904GMMA31MMA_64x128x32_F32E5M2E5M2_SS_TNILNSO_7ScaleInE1ELSQ_1EEEEEENS4_6LayoutINS5_IJSC_SB_SB_EEENS5_IJSB_NSA_ILi0EEESV_EEEEENS5_IJNS4_10UnderscoreESY_SY_EEEEENS4_23SM90_TMA_LOAD_MULTICASTENS4_14ComposedLayoutINS4_7SwizzleILi3ELi4ELi3EEENS4_18smem_ptr_flag_bitsILi8EEENST_INS5_IJNSA_ILi8EEESH_EEENS5_IJSH_SB_EEEEEEEvNS4_8identityENS4_13SM90_TMA_LOADES1B_vS1C_EENS_8epilogue10collective6detail29Sm90TmaWarpSpecializedAdapterINS1G_15DefaultEpilogueISJ_SK_SK_NS1F_6thread17LinearCombinationISJ_Li1EffLNS1K_9ScaleType4KindE0ELNS_15FloatRoundStyleE2ESJ_EENS1_15EpilogueDefaultEEEEEvvEEEEvNT_6ParamsE:
[----:B------:R-:W0:Y:S02]  /*0000*/  LDC R1, c[0x0][0x28] ;  /* 0x00000a00ff017b82 */ /* 0x000e240000000800 */
[----:B0-----:R-:W-:Y:S01]  /*0010*/  VIADD R1, R1, 0xffffff08 ;  /* 0xffffff0801017836 */ /* 0x001fe20000000000 */
[----:B------:R-:W0:Y:S01]  /*0020*/  S2R R5, SR_TID.X ;  /* 0x0000000000057919 */ /* 0x000e220000002100 */
[----:B------:R-:W-:Y:S01]  /*0030*/  ELECT P0, URZ, PT ;  /* 0x00000000003f782f */ /* 0x000fe20003800000 */
[----:B------:R-:W-:Y:S01]  /*0040*/  BSSY B0, `(.L_x_0) ;  /* 0x0000015000007945 */ /* 0x000fe20003800000 */
[--C-:B0-----:R-:W-:Y:S02]  /*0050*/  SHF.R.U32.HI R0, RZ, 0x5, R5.reuse ;  /* 0x00000005ff007819 */ /* 0x101fe40000011605 */
[----:B------:R-:W-:-:S03]  /*0060*/  SHF.R.U32.HI R2, RZ, 0x7, R5 ;  /* 0x00000007ff027819 */ /* 0x000fc60000011605 */
[----:B------:R-:W0:Y:S04]  /*0070*/  SHFL.IDX PT, R3, R0, RZ, 0x1f ;  /* 0x00001fff00037589 */ /* 0x000e2800000e0000 */
[----:B------:R-:W1:Y:S01]  /*0080*/  SHFL.IDX PT, R2, R2, RZ, 0x1f ;  /* 0x00001fff02027589 */ /* 0x000e6200000e0000 */
[----:B0-----:R-:W-:Y:S02]  /*0090*/  R2UR UR4, R3 ;  /* 0x00000000030472ca */ /* 0x001fe400000e0000 */
[----:B-1----:R-:W-:-:S11]  /*00a0*/  R2UR UR6, R2 ;  /* 0x00000000020672ca */ /* 0x002fd600000e0000 */
[----:B------:R-:W-:Y:S02]  /*00b0*/  USHF.R.S32.HI UR5, URZ, 0x1f, UR4 ;  /* 0x0000001f3f057899 */ /* 0x000fe40008011404 */
[----:B------:R-:W-:Y:S02]  /*00c0*/  ISETP.NE.OR P0, PT, RZ, UR4, !P0 ;  /* 0x00000004ff007c0c */ /* 0x000fe4000c705670 */
[----:B------:R-:W-:-:S04]  /*00d0*/  ULEA.HI UR5, UR5, UR4, URZ, 0x2 ;  /* 0x0000000405057291 */ /* 0x000fc8000f8f103f */
[----:B------:R-:W-:-:S04]  /*00e0*/  ULOP3.LUT UR5, UR5, 0xfffffffc, URZ, 0xc0, !UPT ;  /* 0xfffffffc05057892 */ /* 0x000fc8000f8ec03f */
[----:B------:R-:W-:-:S03]  /*00f0*/  UIADD3 UR8, UR4, -UR5, URZ ;  /* 0x8000000504087290 */ /* 0x000fc6000fffe03f */
[----:B------:R-:W-:Y:S09]  /*0100*/  @P0 BRA `(.L_x_1) ;  /* 0x0000000000200947 */ /* 0x000ff20003800000 */
[----:B------:R-:W-:Y:S02]  /*0110*/  ULDC.64 UR4, c[0x0][0x198] ;  /* 0x0000660000047ab9 */ /* 0x000fe40000000a00 */
[----:B------:R-:W-:Y:S02]  /*0120*/  UIADD3 UR10, UP0, UR4, 0xf0, URZ ;  /* 0x000000f0040a7890 */ /* 0x000fe4000ff1e03f */
[----:B------:R-:W-:Y:S02]  /*0130*/  UIADD3 UR4, UP1, UR4, 0x1f0, URZ ;  /* 0x000001f004047890 */ /* 0x000fe4000ff3e03f */
[----:B------:R-:W-:Y:S02]  /*0140*/  UIADD3.X UR11, URZ, UR5, URZ, UP0, !UPT ;  /* 0x000000053f0b7290 */ /* 0x000fe400087fe43f */
[----:B------:R-:W-:-:S07]  /*0150*/  UIADD3.X UR5, URZ, UR5, URZ, UP1, !UPT ;  /* 0x000000053f057290 */ /* 0x000fce0008ffe43f */
[----:B------:R0:W-:Y:S02]  /*0160*/  UTMACCTL.PF [UR10] ;  /* 0x000000000a0079b9 */ /* 0x0001e40008040000 */
[----:B------:R0:W-:Y:S02]  /*0170*/  UTMACCTL.PF [UR4] ;  /* 0x00000000040079b9 */ /* 0x0001e40008040000 */
[----:B0-----:R-:W-:Y:S01]  /*0180*/  NOP ;  /* 0x0000000000007918 */ /* 0x001fe20000000000 */
.L_x_1:
[----:B------:R-:W-:Y:S05]  /*0190*/  BSYNC B0 ;  /* 0x0000000000007941 */ /* 0x000fea0003800000 */
.L_x_0:
[----:B------:R-:W0:Y:S01]  /*01a0*/  SHFL.IDX PT, R3, R0, RZ, 0x1f ;  /* 0x00001fff00037589 */ /* 0x000e2200000e0000 */
[----:B------:R-:W-:Y:S01]  /*01b0*/  UISETP.NE.AND UP0, UPT, UR8, 0x3, UPT ;  /* 0x000000030800788c */ /* 0x000fe2000bf05270 */
[----:B------:R-:W-:Y:S01]  /*01c0*/  ISETP.NE.AND P2, PT, RZ, UR6, PT ;  /* 0x00000006ff007c0c */ /* 0x000fe2000bf45270 */
[----:B------:R-:W-:Y:S02]  /*01d0*/  UIADD3 UR10, UR6, -0x1, URZ ;  /* 0xffffffff060a7890 */ /* 0x000fe4000fffe03f */
[----:B------:R-:W-:Y:S02]  /*01e0*/  UISETP.EQ.OR UP0, UPT, UR8, URZ, !UP0 ;  /* 0x0000003f0800728c */ /* 0x000fe4000c702670 */
[----:B------:R-:W-:Y:S02]  /*01f0*/  UISETP.GE.U32.AND UP1, UPT, UR10, 0x2, UPT ;  /* 0x000000020a00788c */ /* 0x000fe4000bf26070 */
[----:B------:R-:W-:-:S04]  /*0200*/  UISETP.EQ.AND UP0, UPT, UR6, URZ, UP0 ;  /* 0x0000003f0600728c */ /* 0x000fc80008702270 */
[----:B------:R-:W-:-:S04]  /*0210*/  USEL UR13, URZ, 0x1, !UP0 ;  /* 0x000000013f0d7887 */ /* 0x000fc8000c000000 */
[----:B------:R-:W-:Y:S01]  /*0220*/  USEL UR13, UR13, 0x2, UP1 ;  /* 0x000000020d0d7887 */ /* 0x000fe20008800000 */
[----:B0-----:R-:W-:-:S13]  /*0230*/  ISETP.NE.AND P0, PT, R3, RZ, PT ;  /* 0x000000ff0300720c */ /* 0x001fda0003f05270 */
[----:B------:R-:W-:Y:S05]  /*0240*/  @P0 BRA `(.L_x_2) ;  /* 0x0000000000580947 */ /* 0x000fea0003800000 */
[----:B------:R-:W0:Y:S01]  /*0250*/  S2UR UR9, SR_CgaCtaId ;  /* 0x00000000000979c3 */ /* 0x000e220000008800 */
[----:B------:R-:W-:Y:S01]  /*0260*/  UMOV UR4, 0x400 ;  /* 0x0000040000047882 */ /* 0x000fe20000000000 */
[----:B------:R-:W-:Y:S01]  /*0270*/  UMOV UR5, 0x1 ;  /* 0x0000000100057882 */ /* 0x000fe20000000000 */
[----:B------:R-:W-:Y:S01]  /*0280*/  UMOV UR6, 0x4 ;  /* 0x0000000400067882 */ /* 0x000fe20000000000 */
[----:B------:R-:W-:Y:S01]  /*0290*/  ELECT P0, URZ, PT ;  /* 0x00000000003f782f */ /* 0x000fe20003800000 */
[----:B------:R-:W-:-:S04]  /*02a0*/  UIADD3 UR6, -UR6, 0x100000, URZ ;  /* 0x0010000006067890 */ /* 0x000fc8000fffe13f */
[----:B------:R-:W-:Y:S02]  /*02b0*/  USHF.L.U32 UR7, UR6, 0xb, URZ ;  /* 0x0000000b06077899 */ /* 0x000fe4000800063f */
[----:B------:R-:W-:Y:S02]  /*02c0*/  USHF.L.U32 UR6, UR6, 0x1, URZ ;  /* 0x0000000106067899 */ /* 0x000fe4000800063f */
[----:B0-----:R-:W-:Y:S02]  /*02d0*/  ULEA UR9, UR9, UR4, 0x18 ;  /* 0x0000000409097291 */ /* 0x001fe4000f8ec03f */
[----:B------:R-:W-:-:S04]  /*02e0*/  UIADD3 UR4, -UR5, 0x100000, URZ ;  /* 0x0010000005047890 */ /* 0x000fc8000fffe13f */
[----:B------:R-:W-:Y:S02]  /*02f0*/  USHF.L.U32 UR5, UR4, 0xb, URZ ;  /* 0x0000000b04057899 */ /* 0x000fe4000800063f */
[----:B------:R-:W-:Y:S01]  /*0300*/  USHF.L.U32 UR4, UR4, 0x1, URZ ;  /* 0x0000000104047899 */ /* 0x000fe2000800063f */
[----:B------:R-:W0:Y:S11]  /*0310*/  FENCE.VIEW.ASYNC.S ;  /* 0x00000000000073c6 */ /* 0x000e360000000000 */
[----:B0-----:R0:W1:Y:S01]  /*0320*/  SYNCS.EXCH.64 URZ, [UR9], UR4 ;  /* 0x00000004093f75b2 */ /* 0x0010620008000100 */
[----:B------:R0:W2:Y:S01]  /*0330*/  SYNCS.EXCH.64 URZ, [UR9+0x20], UR6 ;  /* 0x00002006093f75b2 */ /* 0x0000a20008000100 */
[----:B------:R0:W3:Y:S01]  /*0340*/  SYNCS.EXCH.64 URZ, [UR9+0x8], UR4 ;  /* 0x00000804093f75b2 */ /* 0x0000e20008000100 */
[----:B------:R0:W4:Y:S01]  /*0350*/  SYNCS.EXCH.64 URZ, [UR9+0x28], UR6 ;  /* 0x00002806093f75b2 */ /* 0x0001220008000100 */
[----:B------:R0:W0:Y:S01]  /*0360*/  SYNCS.EXCH.64 URZ, [UR9+0x10], UR4 ;  /* 0x00001004093f75b2 */ /* 0x0000220008000100 */
[----:B------:R0:W0:Y:S01]  /*0370*/  SYNCS.EXCH.64 URZ, [UR9+0x30], UR6 ;  /* 0x00003006093f75b2 */ /* 0x0000220008000100 */
[----:B------:R0:W0:Y:S01]  /*0380*/  SYNCS.EXCH.64 URZ, [UR9+0x18], UR4 ;  /* 0x00001804093f75b2 */ /* 0x0000220008000100 */
[----:B------:R0:W0:Y:S01]  /*0390*/  SYNCS.EXCH.64 URZ, [UR9+0x38], UR6 ;  /* 0x00003806093f75b2 */ /* 0x0000220008000100 */
[----:B------:R-:W-:Y:S01]  /*03a0*/  NOP ;  /* 0x0000000000007918 */ /* 0x000fe20000000000 */
.L_x_2:
[----:B------:R-:W-:Y:S01]  /*03b0*/  SHF.R.S32.HI R4, RZ, 0x1f, R5 ;  /* 0x0000001fff047819 */ /* 0x000fe20000011405 */
[----:B------:R-:W5:Y:S01]  /*03c0*/  SHFL.IDX PT, R0, R0, RZ, 0x1f ;  /* 0x00001fff00007589 */ /* 0x000f6200000e0000 */
[----:B------:R-:W-:Y:S01]  /*03d0*/  ELECT P0, URZ, PT ;  /* 0x00000000003f782f */ /* 0x000fe20003800000 */
[----:B0-----:R-:W0:Y:S01]  /*03e0*/  S2UR UR9, SR_CTAID.X ;  /* 0x00000000000979c3 */ /* 0x001e220000002500 */
[----:B------:R-:W-:Y:S01]  /*03f0*/  LEA.HI R4, R4, R5, RZ, 0x7 ;  /* 0x0000000504047211 */ /* 0x000fe200078f38ff */
[----:B------:R-:W1:Y:S01]  /*0400*/  S2R R2, SR_CTAID.Y ;  /* 0x0000000000027919 */ /* 0x000e620000002600 */
[----:B------:R-:W-:Y:S01]  /*0410*/  SHF.R.S32.HI R6, RZ, 0x1f, R3 ;  /* 0x0000001fff067819 */ /* 0x000fe20000011403 */
[----:B------:R-:W-:Y:S01]  /*0420*/  ULDC UR4, c[0x0][0x154] ;  /* 0x0000550000047ab9 */ /* 0x000fe20000000800 */
[----:B------:R-:W-:Y:S01]  /*0430*/  LOP3.LUT R4, R4, 0xffffff80, RZ, 0xc0, !PT ;  /* 0xffffff8004047812 */ /* 0x000fe200078ec0ff */
[----:B------:R-:W-:Y:S01]  /*0440*/  NOP ;  /* 0x0000000000007918 */ /* 0x000fe20000000000 */
[----:B------:R-:W-:Y:S01]  /*0450*/  LEA.HI R6, R6, R3, RZ, 0x2 ;  /* 0x0000000306067211 */ /* 0x000fe200078f10ff */
[----:B------:R-:W2:Y:S01]  /*0460*/  LDC R11, c[0x0][0x148] ;  /* 0x00005200ff0b7b82 */ /* 0x000ea20000000800 */
[----:B------:R-:W-:Y:S01]  /*0470*/  NOP ;  /* 0x0000000000007918 */ /* 0x000fe20000000000 */
[----:B------:R-:W-:Y:S01]  /*0480*/  IMAD.IADD R4, R5, 0x1, -R4 ;  /* 0x0000000105047824 */ /* 0x000fe200078e0a04 */
[----:B------:R-:W-:-:S04]  /*0490*/  LOP3.LUT R6, R6, 0x3ffffffc, RZ, 0xc0, !PT ;  /* 0x3ffffffc06067812 */ /* 0x000fc800078ec0ff */
[----:B------:R-:W-:Y:S01]  /*04a0*/  SHF.R.S32.HI R5, RZ, 0x1f, R4 ;  /* 0x0000001fff057819 */ /* 0x000fe20000011404 */
[----:B------:R-:W-:Y:S01]  /*04b0*/  IMAD.IADD R6, R3, 0x1, -R6 ;  /* 0x0000000103067824 */ /* 0x000fe200078e0a06 */
[----:B------:R-:W3:Y:S02]  /*04c0*/  LDC R8, c[0x0][0x144] ;  /* 0x00005100ff087b82 */ /* 0x000ee40000000800 */
[----:B------:R-:W-:Y:S02]  /*04d0*/  LEA.HI R5, R5, R4, RZ, 0x3 ;  /* 0x0000000405057211 */ /* 0x000fe400078f18ff */
[----:B-----5:R-:W-:Y:S02]  /*04e0*/  ISETP.NE.OR P0, PT, R0, RZ, !P0 ;  /* 0x000000ff0000720c */ /* 0x020fe40004705670 */
[--C-:B------:R-:W-:Y:S02]  /*04f0*/  SHF.R.S32.HI R0, RZ, 0x3, R5.reuse ;  /* 0x00000003ff007819 */ /* 0x100fe40000011405 */
[----:B------:R-:W-:-:S04]  /*0500*/  SHF.R.S32.HI R5, RZ, 0x1f, R5 ;  /* 0x0000001fff057819 */ /* 0x000fc80000011405 */
[----:B------:R-:W-:-:S04]  /*0510*/  LEA.HI R5, R5, R0, RZ, 0x2 ;  /* 0x0000000005057211 */ /* 0x000fc800078f10ff */
[----:B------:R-:W-:Y:S01]  /*0520*/  LOP3.LUT R5, R5, 0xfffffffc, RZ, 0xc0, !PT ;  /* 0xfffffffc05057812 */ /* 0x000fe200078ec0ff */
[----:B------:R-:W-:Y:S01]  /*0530*/  VOTEU.ALL UP0, P0 ;  /* 0x00000000003f7886 */ /* 0x000fe20000000000 */
[----:B-1----:R-:W-:Y:S01]  /*0540*/  I2FP.F32.U32 R7, R2 ;  /* 0x0000000200077245 */ /* 0x002fe20000201000 */
[----:B------:R-:W-:Y:S02]  /*0550*/  VOTEU.ALL UP1, P0 ;  /* 0x00000000003f7886 */ /* 0x000fe40000020000 */
[----:B------:R-:W-:Y:S01]  /*0560*/  IMAD.IADD R5, R0, 0x1, -R5 ;  /* 0x0000000100057824 */ /* 0x000fe200078e0a05 */
[----:B------:R-:W1:Y:S01]  /*0570*/  @!UP0 S2UR UR7, SR_CgaCtaId ;  /* 0x00000000000789c3 */ /* 0x000e620000008800 */
[----:B0-----:R-:W-:Y:S01]  /*0580*/  I2FP.F32.U32 R0, UR9 ;  /* 0x0000000900007c45 */ /* 0x001fe20008201000 */
[----:B------:R-:W-:Y:S01]  /*0590*/  FMUL R9, R7, UR4 ;  /* 0x0000000407097c20 */ /* 0x000fe20008400000 */
[----:B------:R-:W-:Y:S01]  /*05a0*/  IMAD R5, R6, 0x4, R5 ;  /* 0x0000000406057824 */ /* 0x000fe200078e0205 */
[----:B------:R-:W-:Y:S01]  /*05b0*/  ULDC UR4, c[0x0][0x150] ;  /* 0x0000540000047ab9 */ /* 0x000fe20000000800 */
[----:B------:R-:W-:Y:S01]  /*05c0*/  @!UP0 UMOV UR6, 0x400 ;  /* 0x0000040000068882 */ /* 0x000fe20000000000 */
[----:B------:R-:W-:Y:S01]  /*05d0*/  FMUL R7, R0, UR4 ;  /* 0x0000000400077c20 */ /* 0x000fe20008400000 */
[----:B------:R-:W-:Y:S01]  /*05e0*/  IMAD.SHL.U32 R0, R5, 0x4, RZ ;  /* 0x0000000405007824 */ /* 0x000fe200078e00ff */
[----:B------:R-:W0:Y:S01]  /*05f0*/  LDC R6, c[0x0][0x140] ;  /* 0x00005000ff067b82 */ /* 0x000e220000000800 */
[----:B------:R-:W5:Y:S01]  /*0600*/  F2I.U32.TRUNC.NTZ R9, R9 ;  /* 0x0000000900097305 */ /* 0x000f62000020f000 */
[----:B------:R-:W-:-:S02]  /*0610*/  UMOV UR4, 0x20 ;  /* 0x0000002000047882 */ /* 0x000fc40000000000 */
[----:B------:R-:W-:Y:S01]  /*0620*/  LOP3.LUT R10, R5, 0xc, R0, 0x78, !PT ;  /* 0x0000000c050a7812 */ /* 0x000fe200078e7800 */
[----:B------:R-:W-:-:S04]  /*0630*/  @!UP0 UIADD3 UR4, -UR4, 0x100000, URZ ;  /* 0x0010000004048890 */ /* 0x000fc8000fffe13f */
[----:B------:R-:W-:Y:S02]  /*0640*/  @!UP0 USHF.L.U32 UR5, UR4, 0xb, URZ ;  /* 0x0000000b04058899 */ /* 0x000fe4000800063f */
[----:B------:R-:W-:Y:S01]  /*0650*/  @!UP0 USHF.L.U32 UR4, UR4, 0x1, URZ ;  /* 0x0000000104048899 */ /* 0x000fe2000800063f */
[----:B------:R-:W4:Y:S01]  /*0660*/  F2I.U32.TRUNC.NTZ R7, R7 ;  /* 0x0000000700077305 */ /* 0x000f22000020f000 */
[----:B------:R0:W-:Y:S01]  /*0670*/  STL [R1+0x70], R10 ;  /* 0x0000700a01007387 */ /* 0x0001e20000100800 */
[----:B-----5:R-:W-:Y:S01]  /*0680*/  IMAD.MOV R12, RZ, RZ, -R9 ;  /* 0x000000ffff0c7224 */ /* 0x020fe200078e0a09 */
[----:B-1----:R-:W-:Y:S01]  /*0690*/  @!UP0 ULEA UR6, UR7, UR6, 0x18 ;  /* 0x0000000607068291 */ /* 0x002fe2000f8ec03f */
[----:B------:R-:W-:Y:S02]  /*06a0*/  VOTEU.ALL UP0, P0 ;  /* 0x00000000003f7886 */ /* 0x000fe40000000000 */
[----:B--2---:R-:W-:Y:S01]  /*06b0*/  IMAD R5, R11, R12, R2 ;  /* 0x0000000c0b057224 */ /* 0x004fe200078e0202 */
[----:B------:R-:W-:-:S02]  /*06c0*/  LOP3.LUT P0, RZ, R4, 0x7, RZ, 0xc0, !PT ;  /* 0x0000000704ff7812 */ /* 0x000fc4000780c0ff */
[----:B0-----:R-:W-:Y:S01]  /*06d0*/  ISETP.EQ.U32.AND P3, PT, R6, 0x1, PT ;  /* 0x000000010600780c */ /* 0x001fe20003f62070 */
[----:B----4-:R-:W-:Y:S01]  /*06e0*/  IMAD.MOV R7, RZ, RZ, -R7 ;  /* 0x000000ffff077224 */ /* 0x010fe200078e0a07 */
[----:B------:R-:W-:Y:S02]  /*06f0*/  ISETP.NE.AND P1, PT, R5, R10, PT ;  /* 0x0000000a0500720c */ /* 0x000fe40003f25270 */
[----:B------:R-:W-:Y:S01]  /*0700*/  ISETP.LT.U32.AND P0, PT, R10, 0x2, !P0 ;  /* 0x000000020a00780c */ /* 0x000fe20004701070 */
[----:B---3--:R-:W-:Y:S01]  /*0710*/  IMAD R0, R8, R7, UR9 ;  /* 0x0000000908007e24 */ /* 0x008fe2000f8e0207 */
[----:B------:R-:W0:Y:S02]  /*0720*/  FENCE.VIEW.ASYNC.S ;  /* 0x00000000000073c6 */ /* 0x000e240000000000 */
[----:B0-----:R0:W1:Y:S02]  /*0730*/  @!UP0 SYNCS.EXCH.64 URZ, [UR6+0x50], UR4 ;  /* 0x00005004063f85b2 */ /* 0x0010640008000100 */
[----:B------:R-:W-:-:S04]  /*0740*/  ISETP.EQ.OR P1, PT, R0, RZ, !P1 ;  /* 0x000000ff0000720c */ /* 0x000fc80004f22670 */
[----:B------:R-:W-:Y:S01]  /*0750*/  PLOP3.LUT P0, PT, P0, P1, PT, 0x80, 0x0 ;  /* 0x000000000000781c */ /* 0x000fe20000703070 */
[----:B------:R0:W2:Y:S01]  /*0760*/  @!UP1 SYNCS.EXCH.64 URZ, [UR6+0x58], UR4 ;  /* 0x00005804063f95b2 */ /* 0x0000a20008000100 */
[----:B------:R-:W-:Y:S01]  /*0770*/  NOP ;  /* 0x0000000000007918 */ /* 0x000fe20000000000 */
[----:B------:R-:W-:Y:S10]  /*0780*/  @!P3 BRA `(.L_x_3) ;  /* 0x000000000008b947 */ /* 0x000ff40003800000 */
[----:B-12---:R-:W-:Y:S01]  /*0790*/  UCGABAR_ARV ;  /* 0x00000000000079c7 */ /* 0x006fe20008000000 */
[----:B------:R-:W-:Y:S05]  /*07a0*/  BRA `(.L_x_4) ;  /* 0x0000000000047947 */ /* 0x000fea0003800000 */
.L_x_3:
[----:B-12---:R-:W-:Y:S01]  /*07b0*/  NOP ;  /* 0x0000000000007918 */ /* 0x006fe20000000000 */
.L_x_4:
[----:B------:R-:W1:Y:S01]  /*07c0*/  LDC R3, c[0x0][0x65c] ;  /* 0x00019700ff037b82 */ /* 0x000e620000000800 */
[----:B------:R-:W-:Y:S02]  /*07d0*/  IMAD.U32 R4, RZ, RZ, UR9 ;  /* 0x00000009ff047e24 */ /* 0x000fe4000f8e00ff */
[----:B------:R-:W-:Y:S01]  /*07e0*/  IMAD.MOV.U32 R5, RZ, RZ, RZ ;  /* 0x000000ffff057224 */ /* 0x000fe200078e00ff */
[----:B-1----:R-:W-:-:S13]  /*07f0*/  ISETP.NE.AND P4, PT, R3, 0x1, PT ;  /* 0x000000010300780c */ /* 0x002fda0003f85270 */
[----:B------:R-:W1:Y:S01]  /*0800*/  @P4 LDC R7, c[0x0][0x10] ;  /* 0x00000400ff074b82 */ /* 0x000e620000000800 */
[----:B------:R-:W-:Y:S02]  /*0810*/  @P4 IMAD.MOV.U32 R3, RZ, RZ, RZ ;  /* 0x000000ffff034224 */ /* 0x000fe400078e00ff */
[----:B------:R-:W-:-:S05]  /*0820*/  @P4 IMAD.MOV.U32 R13, RZ, RZ, RZ ;  /* 0x000000ffff0d4224 */ /* 0x000fca00078e00ff */
[----:B------:R-:W2:Y:S01]  /*0830*/  @!P4 LDC R9, c[0x0][0xc] ;  /* 0x00000300ff09cb82 */ /* 0x000ea20000000800 */
[----:B-1----:R-:W-:-:S04]  /*0840*/  @P4 IMAD.WIDE.U32 R6, R7, UR9, R2 ;  /* 0x0000000907064c25 */ /* 0x002fc8000f8e0002 */
[----:B------:R-:W-:Y:S02]  /*0850*/  @P4 IMAD.MOV.U32 R19, RZ, RZ, R6 ;  /* 0x000000ffff134224 */ /* 0x000fe400078e0006 */
[----:B------:R-:W-:Y:S02]  /*0860*/  @P4 IMAD.IADD R23, R7, 0x1, R13 ;  /* 0x0000000107174824 */ /* 0x000fe400078e020d */
[----:B--2---:R-:W-:-:S04]  /*0870*/  @!P4 IMAD.WIDE.U32 R4, R2, R9, R4 ;  /* 0x000000090204c225 */ /* 0x004fc800078e0004 */
[----:B------:R-:W-:Y:S02]  /*0880*/  @!P4 IMAD.MOV.U32 R19, RZ, RZ, R4 ;  /* 0x000000ffff13c224 */ /* 0x000fe400078e0004 */
[----:B------:R-:W-:-:S03]  /*0890*/  @!P4 IMAD.MOV.U32 R23, RZ, RZ, R5 ;  /* 0x000000ffff17c224 */ /* 0x000fc600078e0005 */
[----:B------:R1:W-:Y:S04]  /*08a0*/  STL [R1+0x78], R19 ;  /* 0x0000781301007387 */ /* 0x0003e80000100800 */
[----:B------:R1:W-:Y:S01]  /*08b0*/  STL [R1+0x74], R23 ;  /* 0x0000741701007387 */ /* 0x0003e20000100800 */
[----:B------:R-:W-:Y:S05]  /*08c0*/  @!P3 BRA `(.L_x_5) ;  /* 0x00000000000cb947 */ /* 0x000fea0003800000 */
[----:B------:R-:W-:Y:S01]  /*08d0*/  UCGABAR_WAIT ;  /* 0x0000000000007dc7 */ /* 0x000fe20008000000 */
[----:B------:R-:W-:Y:S01]  /*08e0*/  CCTL.IVALL ;  /* 0x00000000ff00798f */ /* 0x000fe20002000000 */
[----:B------:R-:W-:Y:S05]  /*08f0*/  BRA `(.L_x_6) ;  /* 0x0000000000047947 */ /* 0x000fea0003800000 */
.L_x_5:
[----:B------:R-:W-:Y:S06]  /*0900*/  BAR.SYNC.DEFER_BLOCKING 0x0 ;  /* 0x0000000000007b1d */ /* 0x000fec0000010000 */
.L_x_6:
[----:B------:R-:W-:Y:S05]  /*0910*/  @!P2 BRA `(.L_x_7) ;  /* 0x000000e40078a947 */ /* 0x000fea0003800000 */
[----:B------:R-:W-:-:S06]  /*0920*/  UISETP.GT.U32.AND UP0, UPT, UR10, 0x1, UPT ;  /* 0x000000010a00788c */ /* 0x000fcc000bf04070 */
[----:B------:R-:W-:-:S13]  /*0930*/  PLOP3.LUT P1, PT, PT, PT, UP0, 0x80, 0x0 ;  /* 0x000000000000781c */ /* 0x000fda0003f2f008 */
[----:B0-----:R-:W-:Y:S05]  /*0940*/  @P1 EXIT ;  /* 0x000000000000194d */ /* 0x001fea0003800000 */
[----:B------:R-:W-:Y:S01]  /*0950*/  IMAD.MOV.U32 R6, RZ, RZ, -0x1 ;  /* 0xffffffffff067424 */ /* 0x000fe200078e00ff */
[----:B------:R-:W-:Y:S01]  /*0960*/  ULDC.64 UR4, c[0x0][0x650] ;  /* 0x0001940000047ab9 */ /* 0x000fe20000000a00 */
[----:B------:R-:W-:Y:S01]  /*0970*/  IMAD.MOV.U32 R5, RZ, RZ, -0x1 ;  /* 0xffffffffff057424 */ /* 0x000fe200078e00ff */
[----:B------:R-:W-:Y:S01]  /*0980*/  ISETP.GE.U32.AND P1, PT, R19, UR4, PT ;  /* 0x0000000413007c0c */ /* 0x000fe2000bf26070 */
[----:B------:R-:W-:Y:S01]  /*0990*/  UMOV UR12, 0xffffffff ;  /* 0xffffffff000c7882 */ /* 0x000fe20000000000 */
[----:B------:R0:W-:Y:S01]  /*09a0*/  STL [R1+0x80], R6 ;  /* 0x0000800601007387 */ /* 0x0001e20000100800 */
[----:B------:R-:W-:Y:S02]  /*09b0*/  PRMT R4, RZ, 0x7610, R4 ;  /* 0x00007610ff047816 */ /* 0x000fe40000000004 */
[----:B------:R-:W-:Y:S01]  /*09c0*/  ISETP.GE.U32.AND.EX P1, PT, R23, UR5, PT, P1 ;  /* 0x0000000517007c0c */ /* 0x000fe2000bf26110 */
[----:B------:R0:W-:-:S12]  /*09d0*/  STL [R1+0x7c], R5 ;  /* 0x00007c0501007387 */ /* 0x0001d80000100800 */
[----:B0-----:R-:W-:Y:S05]  /*09e0*/  @P1 BRA `(.L_x_8) ;  /* 0x0000000400381947 */ /* 0x001fea0003800000 */
[----:B------:R-:W0:Y:S01]  /*09f0*/  LDC.64 R14, c[0x0][0x628] ;  /* 0x00018a00ff0e7b82 */ /* 0x000e220000000a00 */
[----:B------:R-:W-:Y:S02]  /*0a00*/  IMAD.MOV.U32 R4, RZ, RZ, R19 ;  /* 0x000000ffff047224 */ /* 0x000fe400078e0013 */
[----:B------:R-:W-:-:S05]  /*0a10*/  IMAD.MOV.U32 R5, RZ, RZ, R23 ;  /* 0x000000ffff057224 */ /* 0x000fca00078e0017 */
[----:B------:R-:W2:Y:S08]  /*0a20*/  LDC R10, c[0x0][0x630] ;  /* 0x00018c00ff0a7b82 */ /* 0x000eb00000000800 */
[----:B------:R-:W3:Y:S01]  /*0a30*/  LDC.64 R16, c[0x0][0x620] ;  /* 0x00018800ff107b82 */ /* 0x000ee20000000a00 */
[----:B0-----:R-:W-:-:S04]  /*0a40*/  ISETP.NE.U32.AND P1, PT, R14, RZ, PT ;  /* 0x000000ff0e00720c */ /* 0x001fc80003f25070 */
[----:B------:R-:W-:-:S13]  /*0a50*/  ISETP.NE.AND.EX P1, PT, R15, RZ, PT, P1 ;  /* 0x000000ff0f00720c */ /* 0x000fda0003f25310 */
[----:B--23--:R-:W-:Y:S05]  /*0a60*/  @!P1 BRA `(.L_x_9) ;  /* 0x0000000000289947 */ /* 0x00cfea0003800000 */
[----:B------:R-:W0:Y:S02]  /*0a70*/  LDC R9, c[0x0][0x634] ;  /* 0x00018d00ff097b82 */ /* 0x000e240000000800 */
[----:B0-----:R-:W-:-:S05]  /*0a80*/  IADD3 R9, P1, R19, R9, RZ ;  /* 0x0000000913097210 */ /* 0x001fca0007f3e0ff */
[----:B------:R-:W-:-:S04]  /*0a90*/  IMAD.X R13, RZ, RZ, R23, P1 ;  /* 0x000000ffff0d7224 */ /* 0x000fc800008e0617 */
[----:B------:R-:W-:-:S04]  /*0aa0*/  IMAD.WIDE.U32 R4, R13, R14, RZ ;  /* 0x0000000e0d047225 */ /* 0x000fc800078e00ff */
[----:B------:R-:W-:-:S04]  /*0ab0*/  IMAD.WIDE.U32 R6, P1, R9, R15, R4 ;  /* 0x0000000f09067225 */ /* 0x000fc80007820004 */
[----:B------:R-:W-:-:S04]  /*0ac0*/  IMAD.WIDE.U32 R4, R9, R14, RZ ;  /* 0x0000000e09047225 */ /* 0x000fc800078e00ff */
[----:B------:R-:W-:Y:S01]  /*0ad0*/  IMAD.X R9, RZ, RZ, RZ, P1 ;  /* 0x000000ffff097224 */ /* 0x000fe200008e06ff */
[----:B------:R-:W-:Y:S01]  /*0ae0*/  IADD3 RZ, P1, R5, R6, RZ ;  /* 0x0000000605ff7210 */ /* 0x000fe20007f3e0ff */
[----:B------:R-:W-:-:S04]  /*0af0*/  IMAD.MOV.U32 R8, RZ, RZ, R7 ;  /* 0x000000ffff087224 */ /* 0x000fc800078e0007 */
[----:B------:R-:W-:-:S08]  /*0b00*/  IMAD.WIDE.U32.X R4, R13, R15, R8, P1 ;  /* 0x0000000f0d047225 */ /* 0x000fd000008e0408 */
.L_x_9:
[----:B------:R-:W0:Y:S01]  /*0b10*/  LDC.64 R20, c[0x0][0x640] ;  /* 0x00019000ff147b82 */ /* 0x000e220000000a00 */
[-C--:B------:R-:W-:Y:S01]  /*0b20*/  SHF.R.U64 R22, R4, R10.reuse, R5 ;  /* 0x0000000a04167219 */ /* 0x080fe20000001205 */
[----:B------:R-:W-:Y:S01]  /*0b30*/  IMAD.MOV.U32 R4, RZ, RZ, R19 ;  /* 0x000000ffff047224 */ /* 0x000fe200078e0013 */
[----:B------:R-:W-:Y:S01]  /*0b40*/  SHF.R.U32.HI R3, RZ, R10, R5 ;  /* 0x0000000aff037219 */ /* 0x000fe20000011605 */
[----:B------:R-:W-:Y:S01]  /*0b50*/  IMAD.MOV.U32 R5, RZ, RZ, R23 ;  /* 0x000000ffff057224 */ /* 0x000fe200078e0017 */
[----:B------:R-:W-:Y:S01]  /*0b60*/  IADD3 R7, P1, RZ, -R22, RZ ;  /* 0x80000016ff077210 */ /* 0x000fe20007f3e0ff */
[----:B-1----:R-:W-:Y:S02]  /*0b70*/  IMAD R23, R11, R12, R2 ;  /* 0x0000000c0b177224 */ /* 0x002fe400078e0202 */
[----:B------:R-:W1:Y:S01]  /*0b80*/  LDC R8, c[0x0][0x618] ;  /* 0x00018600ff087b82 */ /* 0x000e620000000800 */
[----:B------:R-:W-:Y:S02]  /*0b90*/  IMAD.MOV.U32 R11, RZ, RZ, 0x1 ;  /* 0x00000001ff0b7424 */ /* 0x000fe400078e00ff */
[----:B------:R-:W-:-:S02]  /*0ba0*/  IMAD.X R3, RZ, RZ, ~R3, P1 ;  /* 0x000000ffff037224 */ /* 0x000fc400008e0e03 */
[----:B------:R-:W-:-:S03]  /*0bb0*/  IMAD.WIDE.U32 R4, R7, R16, R4 ;  /* 0x0000001007047225 */ /* 0x000fc600078e0004 */
[----:B------:R-:W2:Y:S01]  /*0bc0*/  LDC R14, c[0x0][0x608] ;  /* 0x00018200ff0e7b82 */ /* 0x000ea20000000800 */
[----:B------:R-:W-:-:S04]  /*0bd0*/  IMAD R6, R3, R16, RZ ;  /* 0x0000001003067224 */ /* 0x000fc800078e02ff */
[----:B------:R-:W-:-:S03]  /*0be0*/  IMAD R3, R7, R17, R6 ;  /* 0x0000001107037224 */ /* 0x000fc600078e0206 */
[----:B------:R-:W3:Y:S01]  /*0bf0*/  LDC R18, c[0x0][0x658] ;  /* 0x00019600ff127b82 */ /* 0x000ee20000000800 */
[----:B------:R-:W-:Y:S01]  /*0c00*/  IMAD.IADD R3, R5, 0x1, R3 ;  /* 0x0000000105037824 */ /* 0x000fe200078e0203 */
[----:B0-----:R-:W-:Y:S01]  /*0c10*/  ISETP.NE.U32.AND P1, PT, R20, RZ, PT ;  /* 0x000000ff1400720c */ /* 0x001fe20003f25070 */
[----:B------:R-:W-:-:S03]  /*0c20*/  IMAD.MOV.U32 R5, RZ, RZ, -0x1 ;  /* 0xffffffffff057424 */ /* 0x000fc600078e00ff */
[----:B------:R-:W-:Y:S02]  /*0c30*/  ISETP.NE.AND.EX P1, PT, R21, RZ, PT, P1 ;  /* 0x000000ff1500720c */ /* 0x000fe40003f25310 */
[----:B------:R-:W0:Y:S01]  /*0c40*/  LDC R13, c[0x0][0x600] ;  /* 0x00018000ff0d7b82 */ /* 0x000e220000000800 */
[-CC-:B-1----:R-:W-:Y:S02]  /*0c50*/  SHF.R.U64 R10, R4, R8.reuse, R3.reuse ;  /* 0x00000008040a7219 */ /* 0x182fe40000001203 */
[----:B------:R-:W-:-:S05]  /*0c60*/  SHF.R.U32.HI R3, RZ, R8, R3 ;  /* 0x00000008ff037219 */ /* 0x000fca0000011603 */
[----:B------:R-:W1:Y:S01]  /*0c70*/  LDC R15, c[0x0][0x648] ;  /* 0x00019200ff0f7b82 */ /* 0x000e620000000800 */
[-CC-:B--2---:R-:W-:Y:S02]  /*0c80*/  SHF.R.U64 R19, R10, R14.reuse, R3.reuse ;  /* 0x0000000e0a137219 */ /* 0x184fe40000001203 */
[----:B------:R-:W-:-:S05]  /*0c90*/  SHF.R.U32.HI R3, RZ, R14, R3 ;  /* 0x0000000eff037219 */ /* 0x000fca0000011603 */
[----:B------:R-:W2:Y:S01]  /*0ca0*/  LDC R17, c[0x0][0x638] ;  /* 0x00018e00ff117b82 */ /* 0x000ea20000000800 */
[-C--:B---3--:R-:W-:Y:S02]  /*0cb0*/  SHF.L.U32 R2, R5, R18.reuse, RZ ;  /* 0x0000001205027219 */ /* 0x088fe400000006ff */
[--C-:B------:R-:W-:Y:S02]  /*0cc0*/  SHF.R.U64 R12, R19, R18, R3.reuse ;  /* 0x00000012130c7219 */ /* 0x100fe40000001203 */
[----:B------:R-:W-:Y:S02]  /*0cd0*/  LOP3.LUT R8, RZ, R2, RZ, 0x33, !PT ;  /* 0x00000002ff087212 */ /* 0x000fe400078e33ff */
[----:B------:R-:W-:Y:S01]  /*0ce0*/  SHF.R.U32.HI R3, RZ, R18, R3 ;  /* 0x00000012ff037219 */ /* 0x000fe20000011603 */
[----:B------:R-:W3:Y:S01]  /*0cf0*/  LDC R16, c[0x0][0x610] ;  /* 0x00018400ff107b82 */ /* 0x000ee20000000800 */
[----:B------:R-:W-:Y:S01]  /*0d00*/  IMAD.MOV.U32 R2, RZ, RZ, R12 ;  /* 0x000000ffff027224 */ /* 0x000fe200078e000c */
[----:B------:R-:W-:Y:S06]  /*0d10*/  @!P1 BRA `(.L_x_10) ;  /* 0x0000000000289947 */ /* 0x000fec0003800000 */
[----:B------:R-:W4:Y:S02]  /*0d20*/  LDC R7, c[0x0][0x64c] ;  /* 0x00019300ff077b82 */ /* 0x000f240000000800 */
[----:B----4-:R-:W-:-:S05]  /*0d30*/  IADD3 R7, P1, R12, R7, RZ ;  /* 0x000000070c077210 */ /* 0x010fca0007f3e0ff */
        /* <DEDUP_REMOVED lines=8> */
.L_x_10:
[----:B-1----:R-:W-:Y:S01]  /*0dc0*/  SHF.R.U64 R4, R2, R15, R3 ;  /* 0x0000000f02047219 */ /* 0x002fe20000001203 */
[----:B0-----:R-:W-:Y:S01]  /*0dd0*/  VIADD R5, R13, 0xffffffff ;  /* 0xffffffff0d057836 */ /* 0x001fe20000000000 */
[----:B------:R-:W-:Y:S02]  /*0de0*/  SHF.L.U32 R2, R11, R18, RZ ;  /* 0x000000120b027219 */ /* 0x000fe400000006ff */
[----:B------:R-:W-:Y:S01]  /*0df0*/  LOP3.LUT R3, R19, R8, RZ, 0xc0, !PT ;  /* 0x0000000813037212 */ /* 0x000fe200078ec0ff */
[----:B------:R-:W-:Y:S01]  /*0e00*/  IMAD.MOV R6, RZ, RZ, -R4 ;  /* 0x000000ffff067224 */ /* 0x000fe200078e0a04 */
[----:B------:R-:W-:Y:S02]  /*0e10*/  SEL R0, R0, R23, !P4 ;  /* 0x0000001700007207 */ /* 0x000fe40006000000 */
[----:B------:R-:W-:Y:S01]  /*0e20*/  LOP3.LUT R5, R10, R5, RZ, 0xc0, !PT ;  /* 0x000000050a057212 */ /* 0x000fe200078ec0ff */
[----:B------:R-:W-:Y:S01]  /*0e30*/  IMAD R3, R2, R4, R3 ;  /* 0x0000000402037224 */ /* 0x000fe200078e0203 */
[----:B------:R-:W-:Y:S01]  /*0e40*/  R2UR UR12, R22 ;  /* 0x00000000160c72ca */ /* 0x000fe200000e0000 */
[----:B--2---:R-:W-:-:S02]  /*0e50*/  IMAD R2, R6, R17, R12 ;  /* 0x0000001106027224 */ /* 0x004fc400078e020c */
[----:B---3--:R-:W-:Y:S02]  /*0e60*/  IMAD R0, R3, R16, R0 ;  /* 0x0000001003007224 */ /* 0x008fe400078e0200 */
[----:B------:R-:W-:Y:S02]  /*0e70*/  IMAD R3, R2, R13, R5 ;  /* 0x0000000d02037224 */ /* 0x000fe400078e0205 */
[----:B------:R-:W-:-:S03]  /*0e80*/  IMAD.MOV.U32 R4, RZ, RZ, 0x1 ;  /* 0x00000001ff047424 */ /* 0x000fc600078e00ff */
[----:B------:R-:W-:Y:S02]  /*0e90*/  SEL R2, R3, R0, !P4 ;  /* 0x0000000003027207 */ /* 0x000fe40006000000 */
[----:B------:R-:W-:-:S03]  /*0ea0*/  SEL R0, R0, R3, !P4 ;  /* 0x0000000300007207 */ /* 0x000fc60006000000 */
[----:B------:R0:W-:Y:S04]  /*0eb0*/  STL [R1+0x7c], R2 ;  /* 0x00007c0201007387 */ /* 0x0001e80000100800 */
[----:B------:R0:W-:Y:S02]  /*0ec0*/  STL [R1+0x80], R0 ;  /* 0x0000800001007387 */ /* 0x0001e40000100800 */
.L_x_8:
[----:B------:R-:W-:-:S08]  /*0ed0*/  NOP ;  /* 0x0000000000007918 */ /* 0x000fd00000000000 */
[----:B------:R-:W2:Y:S02]  /*0ee0*/  USETMAXREG.TRY_ALLOC.CTAPOOL UP0, 0xe8 ;  /* 0x000000e8000079c8 */ /* 0x000ea40008000600 */
[----:B--2---:R-:W-:-:S13]  /*0ef0*/  PLOP3.LUT P1, PT, PT, PT, UP0, 0x80, 0x0 ;  /* 0x000000000000781c */ /* 0x004fda0003f2f008 */
[----:B------:R-:W-:Y:S05]  /*0f00*/  @!P1 BRA `(.L_x_8) ;  /* 0xfffffffc00f09947 */ /* 0x000fea000383ffff */
[----:B------:R-:W-:Y:S01]  /*0f10*/  ULDC.64 UR4, c[0x0][0x598] ;  /* 0x0001660000047ab9 */ /* 0x000fe20000000a00 */
[----:B------:R-:W-:Y:S01]  /*0f20*/  ULDC.64 UR14, c[0x0][0x208] ;  /* 0x00008200000e7ab9 */ /* 0x000fe20000000a00 */
[----:B------:R-:W-:-:S04]  /*0f30*/  ISETP.NE.U32.AND P1, PT, RZ, UR4, PT ;  /* 0x00000004ff007c0c */ /* 0x000fc8000bf25070 */
[----:B------:R-:W-:-:S13]  /*0f40*/  ISETP.NE.AND.EX P1, PT, RZ, UR5, PT, P1 ;  /* 0x00000005ff007c0c */ /* 0x000fda000bf25310 */
[----:B------:R-:W-:Y:S05]  /*0f50*/  @!P1 BRA `(.L_x_11) ;  /* 0x0000000000209947 */ /* 0x000fea0003800000 */
[----:B0-----:R-:W0:Y:S02]  /*0f60*/  LDC.64 R2, c[0x0][0x598] ;  /* 0x00016600ff027b82 */ /* 0x001e240000000a00 */
[----:B0-----:R-:W2:Y:S02]  /*0f70*/  LDG.E.64 R2, desc[UR14][R2.64] ;  /* 0x0000000e02027981 */ /* 0x001ea4000c1e1b00 */
[----:B--2---:R-:W-:-:S04]  /*0f80*/  ISETP.NE.U32.AND P1, PT, R2, RZ, PT ;  /* 0x000000ff0200720c */ /* 0x004fc80003f25070 */
[----:B------:R-:W-:-:S13]  /*0f90*/  ISETP.NE.AND.EX P1, PT, R3, RZ, PT, P1 ;  /* 0x000000ff0300720c */ /* 0x000fda0003f25310 */
[----:B------:R-:W-:Y:S05]  /*0fa0*/  @!P1 BRA `(.L_x_11) ;  /* 0x00000000000c9947 */ /* 0x000fea0003800000 */
[----:B------:R-:W2:Y:S02]  /*0fb0*/  LD.E R2, desc[UR14][R2.64] ;  /* 0x0000000e02027980 */ /* 0x000ea4000c101900 */
[----:B--2---:R-:W-:Y:S01]  /*0fc0*/  R2UR UR20, R2 ;  /* 0x00000000021472ca */ /* 0x004fe200000e0000 */
[----:B------:R-:W-:-:S14]  /*0fd0*/  BRA `(.L_x_12) ;  /* 0x0000000000247947 */ /* 0x000fdc0003800000 */
.L_x_11:
[----:B------:R-:W-:Y:S02]  /*0fe0*/  ULDC.64 UR4, c[0x0][0x588] ;  /* 0x0001620000047ab9 */ /* 0x000fe40000000a00 */
[----:B------:R-:W-:-:S04]  /*0ff0*/  ISETP.NE.U32.AND P1, PT, RZ, UR4, PT ;  /* 0x00000004ff007c0c */ /* 0x000fc8000bf25070 */
[----:B------:R-:W-:-:S13]  /*1000*/  ISETP.NE.AND.EX P1, PT, RZ, UR5, PT, P1 ;  /* 0x00000005ff007c0c */ /* 0x000fda000bf25310 */
[----:B------:R-:W-:Y:S05]  /*1010*/  @!P1 BRA `(.L_x_13) ;  /* 0x0000000000109947 */ /* 0x000fea0003800000 */
[----:B0-----:R-:W0:Y:S02]  /*1020*/  LDC.64 R2, c[0x0][0x588] ;  /* 0x00016200ff027b82 */ /* 0x001e240000000a00 */
[----:B0-----:R-:W2:Y:S02]  /*1030*/  LDG.E R2, desc[UR14][R2.64] ;  /* 0x0000000e02027981 */ /* 0x001ea4000c1e1900 */
[----:B--2---:R-:W-:Y:S01]  /*1040*/  R2UR UR20, R2 ;  /* 0x00000000021472ca */ /* 0x004fe200000e0000 */
[----:B------:R-:W-:-:S14]  /*1050*/  BRA `(.L_x_12) ;  /* 0x0000000000047947 */ /* 0x000fdc0003800000 */
.L_x_13:
[----:B------:R-:W-:-:S05]  /*1060*/  ULDC UR20, c[0x0][0x580] ;  /* 0x0001600000147ab9 */ /* 0x000fca0000000800 */
.L_x_12:
[----:B------:R-:W-:Y:S02]  /*1070*/  ULDC.64 UR4, c[0x0][0x5a0] ;  /* 0x0001680000047ab9 */ /* 0x000fe40000000a00 */
        /* <DEDUP_REMOVED lines=11> */
.L_x_14:
        /* <DEDUP_REMOVED lines=8> */
.L_x_16:
[----:B------:R-:W-:-:S05]  /*11b0*/  ULDC UR21, c[0x0][0x584] ;  /* 0x0001610000157ab9 */ /* 0x000fca0000000800 */
.L_x_15:
[----:B------:R-:W-:-:S13]  /*11c0*/  LOP3.LUT P1, RZ, R4, 0xff, RZ, 0xc0, !PT ;  /* 0x000000ff04ff7812 */ /* 0x000fda000782c0ff */
[----:B------:R-:W-:Y:S05]  /*11d0*/  @!P1 EXIT ;  /* 0x000000000000994d */ /* 0x000fea0003800000 */
[----:B------:R-:W-:Y:S01]  /*11e0*/  ULDC UR4, c[0x0][0x28c] ;  /* 0x0000a30000047ab9 */ /* 0x000fe20000000800 */
[----:B------:R-:W-:Y:S02]  /*11f0*/  ULOP3.LUT UR22, UR13, 0x1, URZ, 0xfc, !UPT ;  /* 0x000000010d167892 */ /* 0x000fe4000f8efc3f */
[----:B------:R-:W-:-:S04]  /*1200*/  UIADD3 UR4, UR4, 0x7f, URZ ;  /* 0x0000007f04047890 */ /* 0x000fc8000fffe03f */
[----:B------:R-:W-:-:S04]  /*1210*/  USHF.R.S32.HI UR5, URZ, 0x1f, UR4 ;  /* 0x0000001f3f057899 */ /* 0x000fc80008011404 */
[----:B------:R-:W-:-:S03]  /*1220*/  ULEA.HI UR5, UR5, UR4, URZ, 0x7 ;  /* 0x0000000405057291 */ /* 0x000fc6000f8f383f */
[----:B------:R-:W-:Y:S01]  /*1230*/  UMOV UR4, URZ ;  /* 0x0000003f00047c82 */ /* 0x000fe20008000000 */
[----:B------:R-:W-:-:S03]  /*1240*/  USHF.R.S32.HI UR9, URZ, 0x7, UR5 ;  /* 0x000000073f097899 */ /* 0x000fc60008011405 */
[----:B------:R-:W-:-:S09]  /*1250*/  UMOV UR5, URZ ;  /* 0x0000003f00057c82 */ /* 0x000fd20008000000 */
.L_x_297:
[----:B0-----:R-:W0:Y:S01]  /*1260*/  S2R R0, SR_TID.X ;  /* 0x0000000000007919 */ /* 0x001e220000002100 */
[----:B------:R-:W2:Y:S01]  /*1270*/  S2UR UR18, SR_CgaCtaId ;  /* 0x00000000001279c3 */ /* 0x000ea20000008800 */
[----:B------:R-:W-:Y:S01]  /*1280*/  UMOV UR17, 0x400 ;  /* 0x0000040000117882 */ /* 0x000fe20000000000 */
[----:B------:R-:W-:Y:S01]  /*1290*/  UMOV UR6, URZ ;  /* 0x0000003f00067c82 */ /* 0x000fe20008000000 */
[----:B------:R-:W-:Y:S01]  /*12a0*/  STL [R1+0x6c], RZ ;  /* 0x00006cff01007387 */ /* 0x000fe20000100800 */
[----:B------:R-:W-:Y:S01]  /*12b0*/  UMOV UR7, URZ ;  /* 0x0000003f00077c82 */ /* 0x000fe20008000000 */
[----:B------:R-:W-:Y:S01]  /*12c0*/  UMOV UR8, URZ ;  /* 0x0000003f00087c82 */ /* 0x000fe20008000000 */
[----:B------:R-:W-:Y:S01]  /*12d0*/  UMOV UR23, UR5 ;  /* 0x0000000500177c82 */ /* 0x000fe20008000000 */
[----:B------:R-:W-:Y:S01]  /*12e0*/  STL [R1+0x68], RZ ;  /* 0x000068ff01007387 */ /* 0x000fe20000100800 */
[----:B-1-3--:R-:W3:Y:S01]  /*12f0*/  LDC R2, c[0x0][0x28c] ;  /* 0x0000a300ff027b82 */ /* 0x00aee20000000800 */
[----:B------:R-:W-:Y:S01]  /*1300*/  UMOV UR24, UR4 ;  /* 0x0000000400187c82 */ /* 0x000fe20008000000 */
[----:B------:R-:W-:Y:S01]  /*1310*/  CS2R R4, SRZ ;  /* 0x0000000000047805 */ /* 0x000fe2000001ff00 */
[----:B------:R-:W-:Y:S01]  /*1320*/  STL [R1+0x64], RZ ;  /* 0x000064ff01007387 */ /* 0x000fe20000100800 */
[----:B------:R-:W-:-:S02]  /*1330*/  CS2R R6, SRZ ;  /* 0x0000000000067805 */ /* 0x000fc4000001ff00 */
[----:B------:R-:W-:Y:S02]  /*1340*/  CS2R R8, SRZ ;  /* 0x0000000000087805 */ /* 0x000fe4000001ff00 */
[----:B------:R-:W-:Y:S01]  /*1350*/  CS2R R10, SRZ ;  /* 0x00000000000a7805 */ /* 0x000fe2000001ff00 */
[----:B------:R-:W-:Y:S01]  /*1360*/  STL [R1+0x60], RZ ;  /* 0x000060ff01007387 */ /* 0x000fe20000100800 */
[----:B------:R-:W-:Y:S02]  /*1370*/  CS2R R12, SRZ ;  /* 0x00000000000c7805 */ /* 0x000fe4000001ff00 */
[----:B------:R-:W-:Y:S02]  /*1380*/  CS2R R14, SRZ ;  /* 0x00000000000e7805 */ /* 0x000fe4000001ff00 */
[----:B------:R-:W-:Y:S01]  /*1390*/  CS2R R16, SRZ ;  /* 0x0000000000107805 */ /* 0x000fe2000001ff00 */
[----:B------:R-:W-:Y:S01]  /*13a0*/  STL [R1+0x5c], RZ ;  /* 0x00005cff01007387 */ /* 0x000fe20000100800 */
[----:B-1----:R-:W-:-:S02]  /*13b0*/  CS2R R18, SRZ ;  /* 0x0000000000127805 */ /* 0x002fc4000001ff00 */
[----:B------:R-:W-:Y:S02]  /*13c0*/  CS2R R20, SRZ ;  /* 0x0000000000147805 */ /* 0x000fe4000001ff00 */
[----:B------:R-:W-:Y:S01]  /*13d0*/  CS2R R22, SRZ ;  /* 0x0000000000167805 */ /* 0x000fe2000001ff00 */
[----:B------:R-:W-:Y:S01]  /*13e0*/  STL [R1+0x58], RZ ;  /* 0x000058ff01007387 */ /* 0x000fe20000100800 */
[----:B------:R-:W-:Y:S02]  /*13f0*/  CS2R R152, SRZ ;  /* 0x0000000000987805 */ /* 0x000fe4000001ff00 */
[----:B------:R-:W-:Y:S02]  /*1400*/  CS2R R154, SRZ ;  /* 0x00000000009a7805 */ /* 0x000fe4000001ff00 */
[----:B------:R-:W-:Y:S01]  /*1410*/  CS2R R156, SRZ ;  /* 0x00000000009c7805 */ /* 0x000fe2000001ff00 */
[----:B------:R-:W-:Y:S01]  /*1420*/  STL [R1+0x54], RZ ;  /* 0x000054ff01007387 */ /* 0x000fe20000100800 */
[----:B------:R-:W-:-:S02]  /*1430*/  CS2R R158, SRZ ;  /* 0x00000000009e7805 */ /* 0x000fc4000001ff00 */
[----:B------:R-:W-:Y:S02]  /*1440*/  CS2R R160, SRZ ;  /* 0x0000000000a07805 */ /* 0x000fe4000001ff00 */
[----:B------:R-:W-:Y:S02]  /*1450*/  CS2R R162, SRZ ;  /* 0x0000000000a27805 */ /* 0x000fe4000001ff00 */
[----:B0-----:R-:W-:Y:S01]  /*1460*/  LOP3.LUT R0, R0, 0x80, RZ, 0xc0, !PT ;  /* 0x0000008000007812 */ /* 0x001fe200078ec0ff */
[----:B------:R-:W-:Y:S01]  /*1470*/  STL [R1+0x50], RZ ;  /* 0x000050ff01007387 */ /* 0x000fe20000100800 */
[----:B---3--:R-:W-:Y:S02]  /*1480*/  ISETP.GE.AND P1, PT, R2, 0x1, PT ;  /* 0x000000010200780c */ /* 0x008fe40003f26270 */
[----:B------:R-:W-:Y:S02]  /*1490*/  CS2R R2, SRZ ;  /* 0x0000000000027805 */ /* 0x000fe4000001ff00 */
[----:B------:R-:W-:Y:S01]  /*14a0*/  SHF.R.U32.HI R0, RZ, 0x7, R0 ;  /* 0x00000007ff007819 */ /* 0x000fe20000011600 */
        /* <DEDUP_REMOVED lines=8> */
[----:B------:R-:W0:Y:S01]  /*1530*/  SHFL.IDX PT, R0, R0, RZ, 0x1f ;  /* 0x00001fff00007589 */ /* 0x000e2200000e0000 */
[----:B------:R-:W-:-:S02]  /*1540*/  CS2R R176, SRZ ;  /* 0x0000000000b07805 */ /* 0x000fc4000001ff00 */
[----:B------:R-:W-:Y:S02]  /*1550*/  CS2R R178, SRZ ;  /* 0x0000000000b27805 */ /* 0x000fe4000001ff00 */
[----:B------:R-:W-:Y:S01]  /*1560*/  CS2R R180, SRZ ;  /* 0x0000000000b47805 */ /* 0x000fe2000001ff00 */
[----:B------:R1:W-:Y:S01]  /*1570*/  STL [R1+0x44], RZ ;  /* 0x000044ff01007387 */ /* 0x0003e20000100800 */
[----:B------:R-:W-:Y:S02]  /*1580*/  CS2R R182, SRZ ;  /* 0x0000000000b67805 */ /* 0x000fe4000001ff00 */
[----:B------:R-:W-:Y:S02]  /*1590*/  CS2R R184, SRZ ;  /* 0x0000000000b87805 */ /* 0x000fe4000001ff00 */
[----:B------:R-:W-:Y:S01]  /*15a0*/  CS2R R186, SRZ ;  /* 0x0000000000ba7805 */ /* 0x000fe2000001ff00 */
[----:B------:R1:W-:Y:S01]  /*15b0*/  STL [R1+0x40], RZ ;  /* 0x000040ff01007387 */ /* 0x0003e20000100800 */
        /* <DEDUP_REMOVED lines=14> */
[----:B------:R-:W-:Y:S02]  /*16a0*/  CS2R R210, SRZ ;  /* 0x0000000000d27805 */ /* 0x000fe4000001ff00 */
[----:B0-----:R-:W-:Y:S01]  /*16b0*/  R2UR UR10, R0 ;  /* 0x00000000000a72ca */ /* 0x001fe200000e0000 */
[----:B------:R1:W-:Y:S01]  /*16c0*/  STL [R1+0x30], RZ ;  /* 0x000030ff01007387 */ /* 0x0003e20000100800 */
[----:B------:R-:W-:Y:S01]  /*16d0*/  IMAD.MOV.U32 R0, RZ, RZ, RZ ;  /* 0x000000ffff007224 */ /* 0x000fe200078e00ff */
[----:B------:R-:W-:-:S02]  /*16e0*/  CS2R R212, SRZ ;  /* 0x0000000000d47805 */ /* 0x000fc4000001ff00 */
[----:B------:R-:W-:Y:S01]  /*16f0*/  CS2R R214, SRZ ;  /* 0x0000000000d67805 */ /* 0x000fe2000001ff00 */
[----:B------:R1:W-:Y:S01]  /*1700*/  STL [R1+0x2c], RZ ;  /* 0x00002cff01007387 */ /* 0x0003e20000100800 */
[----:B------:R-:W-:Y:S02]  /*1710*/  CS2R R216, SRZ ;  /* 0x0000000000d87805 */ /* 0x000fe4000001ff00 */
[----:B------:R-:W-:Y:S02]  /*1720*/  CS2R R218, SRZ ;  /* 0x0000000000da7805 */ /* 0x000fe4000001ff00 */
[----:B------:R-:W-:Y:S01]  /*1730*/  CS2R R220, SRZ ;  /* 0x0000000000dc7805 */ /* 0x000fe2000001ff00 */
[----:B------:R1:W-:Y:S01]  /*1740*/  STL [R1+0x28], RZ ;  /* 0x000028ff01007387 */ /* 0x0003e20000100800 */
[----:B------:R-:W-:Y:S02]  /*1750*/  CS2R R222, SRZ ;  /* 0x0000000000de7805 */ /* 0x000fe4000001ff00 */
[----:B------:R-:W-:-:S02]  /*1760*/  CS2R R224, SRZ ;  /* 0x0000000000e07805 */ /* 0x000fc4000001ff00 */
[----:B------:R-:W-:Y:S01]  /*1770*/  CS2R R226, SRZ ;  /* 0x0000000000e27805 */ /* 0x000fe2000001ff00 */
[----:B------:R1:W-:Y:S01]  /*1780*/  STL [R1+0x24], RZ ;  /* 0x000024ff01007387 */ /* 0x0003e20000100800 */
[----:B------:R-:W-:Y:S01]  /*1790*/  ULEA.HI UR11, UR10, UR10, URZ, 0x1 ;  /* 0x0000000a0a0b7291 */ /* 0x000fe2000f8f083f */
[----:B------:R-:W-:Y:S01]  /*17a0*/  IMAD.MOV.U32 R228, RZ, RZ, RZ ;  /* 0x000000ffffe47224 */ /* 0x000fe200078e00ff */
[----:B------:R-:W-:Y:S01]  /*17b0*/  CS2R R88, SRZ ;  /* 0x0000000000587805 */ /* 0x000fe2000001ff00 */
[----:B------:R1:W-:Y:S01]  /*17c0*/  STL [R1+0x20], RZ ;  /* 0x000020ff01007387 */ /* 0x0003e20000100800 */
[----:B------:R-:W-:Y:S01]  /*17d0*/  ULOP3.LUT UR16, UR11, 0x7fffe, URZ, 0xc0, !UPT ;  /* 0x0007fffe0b107892 */ /* 0x000fe2000f8ec03f */
[----:B------:R-:W-:Y:S01]  /*17e0*/  CS2R R90, SRZ ;  /* 0x00000000005a7805 */ /* 0x000fe2000001ff00 */
[----:B--2---:R-:W-:Y:S01]  /*17f0*/  ULEA UR11, UR18, UR17, 0x18 ;  /* 0x00000011120b7291 */ /* 0x004fe2000f8ec03f */
[----:B------:R1:W-:Y:S01]  /*1800*/  STL [R1+0x1c], RZ ;  /* 0x00001cff01007387 */ /* 0x0003e20000100800 */
[----:B------:R-:W-:Y:S01]  /*1810*/  UIADD3 UR16, UR10, -UR16, URZ ;  /* 0x800000100a107290 */ /* 0x000fe2000fffe03f */
[----:B------:R-:W-:-:S02]  /*1820*/  CS2R R92, SRZ ;  /* 0x00000000005c7805 */ /* 0x000fc4000001ff00 */
[----:B------:R-:W-:Y:S01]  /*1830*/  CS2R R94, SRZ ;  /* 0x00000000005e7805 */ /* 0x000fe2000001ff00 */
[----:B------:R1:W-:Y:S01]  /*1840*/  STL [R1+0x18], RZ ;  /* 0x000018ff01007387 */ /* 0x0003e20000100800 */
[----:B------:R-:W-:Y:S01]  /*1850*/  ULEA UR16, UR16, UR11, 0xd ;  /* 0x0000000b10107291 */ /* 0x000fe2000f8e683f */
[----:B------:R-:W-:Y:S02]  /*1860*/  CS2R R96, SRZ ;  /* 0x0000000000607805 */ /* 0x000fe4000001ff00 */
[----:B------:R-:W-:Y:S01]  /*1870*/  CS2R R98, SRZ ;  /* 0x0000000000627805 */ /* 0x000fe2000001ff00 */
[----:B------:R1:W-:Y:S01]  /*1880*/  STL [R1+0x14], RZ ;  /* 0x000014ff01007387 */ /* 0x0003e20000100800 */
[----:B------:R-:W-:Y:S01]  /*1890*/  UIADD3 UR16, UR16, 0x100, URZ ;  /* 0x0000010010107890 */ /* 0x000fe2000fffe03f */
[----:B------:R-:W-:Y:S02]  /*18a0*/  CS2R R100, SRZ ;  /* 0x0000000000647805 */ /* 0x000fe4000001ff00 */
[----:B------:R-:W-:Y:S01]  /*18b0*/  CS2R R102, SRZ ;  /* 0x0000000000667805 */ /* 0x000fe2000001ff00 */
[----:B------:R1:W-:Y:S01]  /*18c0*/  STL [R1+0x10], RZ ;  /* 0x000010ff01007387 */ /* 0x0003e20000100800 */
[----:B------:R-:W-:Y:S01]  /*18d0*/  USHF.R.U32.HI UR10, URZ, 0x4, UR16 ;  /* 0x000000043f0a7899 */ /* 0x000fe20008011610 */
[----:B------:R-:W-:-:S02]  /*18e0*/  CS2R R104, SRZ ;  /* 0x0000000000687805 */ /* 0x000fc4000001ff00 */
[----:B------:R-:W-:Y:S01]  /*18f0*/  CS2R R106, SRZ ;  /* 0x00000000006a7805 */ /* 0x000fe2000001ff00 */
[----:B------:R1:W-:Y:S01]  /*1900*/  STL [R1+0xc], RZ ;  /* 0x00000cff01007387 */ /* 0x0003e20000100800 */
[----:B------:R-:W-:Y:S01]  /*1910*/  ULOP3.LUT UR10, UR10, 0x3fff, URZ, 0xc0, !UPT ;  /* 0x00003fff0a0a7892 */ /* 0x000fe2000f8ec03f */
        /* <DEDUP_REMOVED lines=10> */
[----:B------:R1:W-:Y:S01]  /*19c0*/  STL [R1], RZ ;  /* 0x000000ff01007387 */ /* 0x0003e20000100800 */
[----:B------:R-:W-:Y:S02]  /*19d0*/  CS2R R124, SRZ ;  /* 0x00000000007c7805 */ /* 0x000fe4000001ff00 */
[----:B------:R-:W-:Y:S02]  /*19e0*/  CS2R R126, SRZ ;  /* 0x00000000007e7805 */ /* 0x000fe4000001ff00 */
[----:B------:R-:W-:Y:S02]  /*19f0*/  CS2R R128, SRZ ;  /* 0x0000000000807805 */ /* 0x000fe4000001ff00 */
[----:B------:R-:W-:-:S02]  /*1a00*/  CS2R R130, SRZ ;  /* 0x0000000000827805 */ /* 0x000fc4000001ff00 */
[----:B------:R-:W-:Y:S02]  /*1a10*/  CS2R R132, SRZ ;  /* 0x0000000000847805 */ /* 0x000fe4000001ff00 */
[----:B------:R-:W-:Y:S02]  /*1a20*/  CS2R R134, SRZ ;  /* 0x0000000000867805 */ /* 0x000fe4000001ff00 */
        /* <DEDUP_REMOVED lines=9> */
[----:B----4-:R-:W-:-:S02]  /*1ac0*/  CS2R R26, SRZ ;  /* 0x00000000001a7805 */ /* 0x010fc4000001ff00 */
        /* <DEDUP_REMOVED lines=29> */
[----:B------:R-:W-:Y:S01]  /*1ca0*/  CS2R R86, SRZ ;  /* 0x0000000000567805 */ /* 0x000fe2000001ff00 */
[----:B-1----:R-:W-:Y:S06]  /*1cb0*/  @!P1 BRA `(.L_x_17) ;  /* 0x0000001000c09947 */ /* 0x002fec0003800000 */
[----:B------:R-:W-:-:S06]  /*1cc0*/  UISETP.NE.AND UP0, UPT, UR22, 0x3, UPT ;  /* 0x000000031600788c */ /* 0x000fcc000bf05270 */
[----:B------:R-:W-:-:S13]  /*1cd0*/  PLOP3.LUT P2, PT, PT, PT, UP0, 0x80, 0x0 ;  /* 0x000000000000781c */ /* 0x000fda0003f4f008 */
[----:B------:R-:W-:Y:S05]  /*1ce0*/  @!P2 BRA `(.L_x_18) ;  /* 0x000000000004a947 */ /* 0x000fea0003800000 */
[----:B------:R-:W-:Y:S01]  /*1cf0*/  BPT.TRAP 0x1 ;  /* 0x000000040000795c */ /* 0x000fe20000300000 */
.L_x_18:
[----:B------:R-:W-:Y:S01]  /*1d00*/  ULEA UR6, UR5, UR11, 0x3 ;  /* 0x0000000b05067291 */ /* 0x000fe2000f8e183f */
[----:B------:R-:W-:-:S05]  /*1d10*/  IMAD.U32 R0, RZ, RZ, UR4 ;  /* 0x00000004ff007e24 */ /* 0x000fca000f8e00ff */
[----:B------:R-:W-:-:S04]  /*1d20*/  SHF.L.U32 R0, R0, 0x1f, RZ ;  /* 0x0000001f00007819 */ /* 0x000fc800000006ff */
[----:B------:R0:W1:Y:S01]  /*1d30*/  SYNCS.PHASECHK.TRANS64.TRYWAIT P1, [UR6], R0 ;  /* 0x00000000ff0075a7 */ /* 0x0000620008020146 */
[----:B------:R-:W-:Y:S05]  /*1d40*/  @!P2 BRA `(.L_x_19) ;  /* 0x000000000004a947 */ /* 0x000fea0003800000 */
[----:B------:R-:W-:Y:S01]  /*1d50*/  BPT.TRAP 0x1 ;  /* 0x000000040000795c */ /* 0x000fe20000300000 */
.L_x_19:
[----:B-1----:R-:W-:Y:S05]  /*1d60*/  @P1 BRA `(.L_x_20) ;  /* 0x0000000000081947 */ /* 0x002fea0003800000 */
[----:B------:R-:W1:Y:S02]  /*1d70*/  SYNCS.PHASECHK.TRANS64.TRYWAIT P1, [UR6], R0 ;  /* 0x00000000ff0075a7 */ /* 0x000e640008020146 */
[----:B-1----:R-:W-:Y:S05]  /*1d80*/  @!P1 BRA `(.L_x_21) ;  /* 0x000000e400f49947 */ /* 0x002fea0003800000 */
.L_x_20:
[----:B------:R-:W-:Y:S01]  /*1d90*/  UIADD3 UR6, UR11, 0x20100, URZ ;  /* 0x000201000b067890 */ /* 0x000fe2000fffe03f */
[----:B------:R-:W-:Y:S01]  /*1da0*/  WARPGROUP.ARRIVE ;  /* 0x00000000000079c5 */ /* 0x000fe20000000000 */
[----:B------:R-:W-:Y:S01]  /*1db0*/  ULOP3.LUT UR7, UR10, 0x10000, URZ, 0xfc, !UPT ;  /* 0x000100000a077892 */ /* 0x000fe2000f8efc3f */
[----:B------:R2:W-:Y:S01]  /*1dc0*/  STL [R1+0x6c], RZ ;  /* 0x00006cff01007387 */ /* 0x0005e20000100800 */
[----:B------:R-:W-:Y:S01]  /*1dd0*/  USHF.R.U32.HI UR6, URZ, 0x4, UR6 ;  /* 0x000000043f067899 */ /* 0x000fe20008011606 */
[----:B01----:R-:W-:Y:S01]  /*1de0*/  IMAD.MOV.U32 R0, RZ, RZ, RZ ;  /* 0x000000ffff007224 */ /* 0x003fe200078e00ff */
[----:B------:R-:W-:Y:S01]  /*1df0*/  ULEA UR7, UR5, UR7, 0xb ;  /* 0x0000000705077291 */ /* 0x000fe2000f8e583f */
[----:B------:R2:W-:Y:S01]  /*1e00*/  STL [R1+0x68], RZ ;  /* 0x000068ff01007387 */ /* 0x0005e20000100800 */
[----:B------:R-:W-:Y:S01]  /*1e10*/  ULOP3.LUT UR6, UR6, 0x3fff, URZ, 0xc0, !UPT ;  /* 0x00003fff06067892 */ /* 0x000fe2000f8ec03f */
[----:B------:R-:W-:Y:S01]  /*1e20*/  CS2R R2, SRZ ;  /* 0x0000000000027805 */ /* 0x000fe2000001ff00 */
[----:B------:R-:W-:Y:S01]  /*1e30*/  UMOV UR17, 0x40000040 ;  /* 0x4000004000117882 */ /* 0x000fe20000000000 */
[----:B------:R-:W-:Y:S01]  /*1e40*/  UMOV UR19, 0x40000040 ;  /* 0x4000004000137882 */ /* 0x000fe20000000000 */
[----:B------:R-:W-:Y:S01]  /*1e50*/  ULOP3.LUT UR6, UR6, 0x10000, URZ, 0xfc, !UPT ;  /* 0x0001000006067892 */ /* 0x000fe2000f8efc3f */
[----:B------:R2:W-:Y:S01]  /*1e60*/  STL [R1+0x64], RZ ;  /* 0x000064ff01007387 */ /* 0x0005e20000100800 */
[----:B------:R-:W-:Y:S01]  /*1e70*/  UMOV UR16, UR7 ;  /* 0x0000000700107c82 */ /* 0x000fe20008000000 */
[----:B------:R-:W-:Y:S01]  /*1e80*/  CS2R R4, SRZ ;  /* 0x0000000000047805 */ /* 0x000fe2000001ff00 */
[----:B------:R-:W-:Y:S01]  /*1e90*/  ULEA UR8, UR5, UR6, 0xa ;  /* 0x0000000605087291 */ /* 0x000fe2000f8e503f */
[----:B------:R2:W-:Y:S01]  /*1ea0*/  STL [R1+0x60], RZ ;  /* 0x000060ff01007387 */ /* 0x0005e20000100800 */
[----:B------:R-:W-:Y:S01]  /*1eb0*/  CS2R R6, SRZ ;  /* 0x0000000000067805 */ /* 0x000fe2000001ff00 */
[----:B------:R-:W-:Y:S01]  /*1ec0*/  UMOV UR6, 0x4 ;  /* 0x0000000400067882 */ /* 0x000fe20000000000 */
[----:B------:R-:W-:Y:S01]  /*1ed0*/  CS2R R8, SRZ ;  /* 0x0000000000087805 */ /* 0x000fe2000001ff00 */
[----:B------:R2:W-:Y:S01]  /*1ee0*/  STL [R1+0x5c], RZ ;  /* 0x00005cff01007387 */ /* 0x0005e20000100800 */
[----:B------:R-:W-:Y:S01]  /*1ef0*/  CS2R R10, SRZ ;  /* 0x00000000000a7805 */ /* 0x000fe2000001ff00 */
[----:B------:R-:W-:Y:S01]  /*1f00*/  UMOV UR18, UR8 ;  /* 0x0000000800127c82 */ /* 0x000fe20008000000 */
[----:B------:R-:W-:Y:S01]  /*1f10*/  CS2R R12, SRZ ;  /* 0x00000000000c7805 */ /* 0x000fe2000001ff00 */
[----:B------:R-:W-:Y:S01]  /*1f20*/  QGMMA.64x128x32.F32.E5M2.E5M2 R88, gdesc[UR16], RZ, !UPT ;  /* 0x01e00000105879f3 */ /* 0x000fe2000c7038ff */
[----:B------:R-:W-:Y:S01]  /*1f30*/  UIADD3 UR16, UR7, 0x400, URZ ;  /* 0x0000040007107890 */ /* 0x000fe2000fffe03f */
[----:B------:R2:W-:Y:S01]  /*1f40*/  STL [R1+0x58], RZ ;  /* 0x000058ff01007387 */ /* 0x0005e20000100800 */
[----:B------:R-:W-:Y:S01]  /*1f50*/  UMOV UR17, 0x40000040 ;  /* 0x4000004000117882 */ /* 0x000fe20000000000 */
[----:B------:R-:W-:-:S02]  /*1f60*/  CS2R R14, SRZ ;  /* 0x00000000000e7805 */ /* 0x000fc4000001ff00 */
[----:B------:R-:W-:Y:S01]  /*1f70*/  CS2R R16, SRZ ;  /* 0x0000000000107805 */ /* 0x000fe2000001ff00 */
[----:B------:R2:W-:Y:S01]  /*1f80*/  STL [R1+0x54], RZ ;  /* 0x000054ff01007387 */ /* 0x0005e20000100800 */
[----:B------:R-:W-:Y:S02]  /*1f90*/  CS2R R18, SRZ ;  /* 0x0000000000127805 */ /* 0x000fe4000001ff00 */
[----:B------:R-:W-:Y:S02]  /*1fa0*/  CS2R R20, SRZ ;  /* 0x0000000000147805 */ /* 0x000fe4000001ff00 */
[----:B------:R-:W-:Y:S01]  /*1fb0*/  CS2R R22, SRZ ;  /* 0x0000000000167805 */ /* 0x000fe2000001ff00 */
[----:B------:R2:W-:Y:S01]  /*1fc0*/  STL [R1+0x50], RZ ;  /* 0x000050ff01007387 */ /* 0x0005e20000100800 */
[----:B------:R-:W-:Y:S01]  /*1fd0*/  CS2R R152, SRZ ;  /* 0x0000000000987805 */ /* 0x000fe2000001ff00 */
[----:B------:R-:W-:Y:S01]  /*1fe0*/  QGMMA.64x128x32.F32.E5M2.E5M2 R24, gdesc[UR16], RZ, !UPT ;  /* 0x01e00000101879f3 */ /* 0x000fe2000c7038ff */
[----:B------:R-:W-:Y:S01]  /*1ff0*/  UIADD3 UR16, UR7, 0x2, URZ ;  /* 0x0000000207107890 */ /* 0x000fe2000fffe03f */
[----:B------:R2:W-:Y:S01]  /*2000*/  STL [R1+0x4c], RZ ;  /* 0x00004cff01007387 */ /* 0x0005e20000100800 */
[----:B------:R-:W-:Y:S01]  /*2010*/  UIADD3 UR18, UR8, 0x2, URZ ;  /* 0x0000000208127890 */ /* 0x000fe2000fffe03f */
[----:B------:R-:W-:Y:S01]  /*2020*/  CS2R R154, SRZ ;  /* 0x00000000009a7805 */ /* 0x000fe2000001ff00 */
[----:B------:R-:W-:Y:S01]  /*2030*/  UMOV UR17, 0x40000040 ;  /* 0x4000004000117882 */ /* 0x000fe20000000000 */
[----:B------:R-:W-:Y:S01]  /*2040*/  UMOV UR19, 0x40000040 ;  /* 0x4000004000137882 */ /* 0x000fe20000000000 */
        /* <DEDUP_REMOVED lines=49> */
[----:B------:R-:W-:-:S03]  /*2360*/  IMAD.MOV.U32 R228, RZ, RZ, RZ ;  /* 0x000000ffffe47224 */ /* 0x000fc600078e00ff */
[----:B------:R2:W-:Y:S04]  /*2370*/  STL [R1+0x14], RZ ;  /* 0x000014ff01007387 */ /* 0x0005e80000100800 */
[----:B------:R2:W-:Y:S04]  /*2380*/  STL [R1+0x10], RZ ;  /* 0x000010ff01007387 */ /* 0x0005e80000100800 */
[----:B------:R2:W-:Y:S04]  /*2390*/  STL [R1+0xc], RZ ;  /* 0x00000cff01007387 */ /* 0x0005e80000100800 */
[----:B------:R2:W-:Y:S04]  /*23a0*/  STL [R1+0x8], RZ ;  /* 0x000008ff01007387 */ /* 0x0005e80000100800 */
[----:B------:R2:W-:Y:S04]  /*23b0*/  STL [R1+0x4], RZ ;  /* 0x000004ff01007387 */ /* 0x0005e80000100800 */
[----:B------:R2:W-:Y:S01]  /*23c0*/  STL [R1], RZ ;  /* 0x000000ff01007387 */ /* 0x0005e20000100800 */
[----:B------:R-:W-:Y:S01]  /*23d0*/  QGMMA.64x128x32.F32.E5M2.E5M2 R88, gdesc[UR16], R88 ;  /* 0x01e00000105879f3 */ /* 0x000fe20008703858 */
[----:B------:R-:W-:Y:S01]  /*23e0*/  UIADD3 UR16, UR7, 0x402, URZ ;  /* 0x0000040207107890 */ /* 0x000fe2000fffe03f */
[----:B------:R-:W-:-:S10]  /*23f0*/  UMOV UR17, 0x40000040 ;  /* 0x4000004000117882 */ /* 0x000fd40000000000 */
[----:B------:R-:W-:Y:S01]  /*2400*/  QGMMA.64x128x32.F32.E5M2.E5M2 R24, gdesc[UR16], R24 ;  /* 0x01e00000101879f3 */ /* 0x000fe20008703818 */
[----:B------:R-:W-:Y:S02]  /*2410*/  UIADD3 UR16, UR7, 0x4, URZ ;  /* 0x0000000407107890 */ /* 0x000fe4000fffe03f */
[----:B------:R-:W-:Y:S01]  /*2420*/  UIADD3 UR18, UR8, 0x4, URZ ;  /* 0x0000000408127890 */ /* 0x000fe2000fffe03f */
[----:B------:R-:W-:Y:S01]  /*2430*/  UMOV UR17, 0x40000040 ;  /* 0x4000004000117882 */ /* 0x000fe20000000000 */
[----:B------:R-:W-:-:S07]  /*2440*/  UMOV UR19, 0x40000040 ;  /* 0x4000004000137882 */ /* 0x000fce0000000000 */
        /* <DEDUP_REMOVED lines=10> */
[----:B------:R-:W-:Y:S02]  /*24f0*/  UMOV UR17, 0x40000040 ;  /* 0x4000004000117882 */ /* 0x000fe40000000000 */
[----:B------:R-:W-:Y:S02]  /*2500*/  ULDC UR7, c[0x0][0x50c] ;  /* 0x0001430000077ab9 */ /* 0x000fe40000000800 */
[----:B------:R-:W-:-:S04]  /*2510*/  UISETP.NE.AND UP0, UPT, UR7, 0x4, UPT ;  /* 0x000000040700788c */ /* 0x000fc8000bf05270 */
[----:B------:R-:W-:Y:S02]  /*2520*/  USEL UR7, URZ, 0x1, UP0 ;  /* 0x000000013f077887 */ /* 0x000fe40008000000 */
[----:B------:R-:W-:Y:S04]  /*2530*/  QGMMA.64x128x32.F32.E5M2.E5M2 R24, gdesc[UR16], R24, gsb0 ;  /* 0x01e00000101879f3 */ /* 0x000fe80008003818 */
[----:B------:R-:W-:-:S13]  /*2540*/  ISETP.NE.AND P1, PT, RZ, UR7, PT ;  /* 0x00000007ff007c0c */ /* 0x000fda000bf25270 */
[----:B--2---:R-:W-:Y:S05]  /*2550*/  @!P1 BRA `(.L_x_22) ;  /* 0x0000000800809947 */ /* 0x004fea0003800000 */
[----:B------:R-:W-:Y:S02]  /*2560*/  WARPGROUP.DEPBAR.LE gsb0, 0x0 ;  /* 0x00008000000079c5 */ /* 0x000fe40000010000 */
[----:B------:R-:W-:-:S01]  /*2570*/  FADD R227, RZ, R89 ;  /* 0x00000059ffe37221 */ /* 0x000fc20000000000 */
[----:B------:R-:W-:Y:S01]  /*2580*/  FADD R228, RZ, R88 ;  /* 0x00000058ffe47221 */ /* 0x000fe20000000000 */
[----:B------:R-:W-:-:S01]  /*2590*/  FADD R226, RZ, R90 ;  /* 0x0000005affe27221 */ /* 0x000fc20000000000 */
[----:B------:R-:W-:Y:S01]  /*25a0*/  FADD R225, RZ, R91 ;  /* 0x0000005bffe17221 */ /* 0x000fe20000000000 */
[----:B------:R-:W-:-:S01]  /*25b0*/  FADD R224, RZ, R92 ;  /* 0x0000005cffe07221 */ /* 0x000fc20000000000 */
[----:B------:R0:W-:Y:S01]  /*25c0*/  STL [R1+0x84], R227 ;  /* 0x000084e301007387 */ /* 0x0001e20000100800 */
[----:B------:R-:W-:-:S01]  /*25d0*/  FADD R223, RZ, R93 ;  /* 0x0000005dffdf7221 */ /* 0x000fc20000000000 */
[----:B------:R-:W-:Y:S01]  /*25e0*/  FADD R222, RZ, R94 ;  /* 0x0000005effde7221 */ /* 0x000fe20000000000 */
[----:B------:R-:W-:-:S01]  /*25f0*/  FADD R221, RZ, R95 ;  /* 0x0000005fffdd7221 */ /* 0x000fc20000000000 */
[----:B------:R-:W-:Y:S01]  /*2600*/  FADD R220, RZ, R96 ;  /* 0x00000060ffdc7221 */ /* 0x000fe20000000000 */
[----:B------:R-:W-:-:S01]  /*2610*/  FADD R219, RZ, R97 ;  /* 0x00000061ffdb7221 */ /* 0x000fc20000000000 */
[----:B------:R-:W-:Y:S01]  /*2620*/  FADD R218, RZ, R98 ;  /* 0x00000062ffda7221 */ /* 0x000fe20000000000 */
[----:B------:R-:W-:-:S01]  /*2630*/  FADD R217, RZ, R99 ;  /* 0x00000063ffd97221 */ /* 0x000fc20000000000 */
[----:B------:R-:W-:Y:S01]  /*2640*/  FADD R216, RZ, R100 ;  /* 0x00000064ffd87221 */ /* 0x000fe20000000000 */
[----:B------:R-:W-:-:S01]  /*2650*/  FADD R215, RZ, R101 ;  /* 0x00000065ffd77221 */ /* 0x000fc20000000000 */
[----:B0-----:R-:W-:Y:S01]  /*2660*/  FADD R227, RZ, R60 ;  /* 0x0000003cffe37221 */ /* 0x001fe20000000000 */
[----:B------:R-:W-:-:S01]  /*2670*/  FADD R214, RZ, R102 ;  /* 0x00000066ffd67221 */ /* 0x000fc20000000000 */
[----:B------:R-:W-:Y:S01]  /*2680*/  FADD R213, RZ, R103 ;  /* 0x00000067ffd57221 */ /* 0x000fe20000000000 */
[----:B------:R-:W-:-:S01]  /*2690*/  FADD R212, RZ, R104 ;  /* 0x00000068ffd47221 */ /* 0x000fc20000000000 */
[----:B------:R-:W-:Y:S01]  /*26a0*/  FADD R211, RZ, R105 ;  /* 0x00000069ffd37221 */ /* 0x000fe20000000000 */
[----:B------:R0:W-:Y:S01]  /*26b0*/  STL [R1], R227 ;  /* 0x000000e301007387 */ /* 0x0001e20000100800 */
        /* <DEDUP_REMOVED lines=94> */
[----:B0-----:R-:W-:-:S05]  /*2ca0*/  FADD R227, RZ, R67 ;  /* 0x00000043ffe37221 */ /* 0x001fca0000000000 */
[----:B------:R0:W-:Y:S02]  /*2cb0*/  STL [R1+0x1c], R227 ;  /* 0x00001ce301007387 */ /* 0x0001e40000100800 */
        /* <DEDUP_REMOVED lines=39> */
[----:B------:R0:W-:Y:S04]  /*2f30*/  STL [R1+0x6c], R227 ;  /* 0x00006ce301007387 */ /* 0x0001e80000100800 */
[----:B0-----:R0:W5:Y:S01]  /*2f40*/  LDL.LU R227, [R1+0x84] ;  /* 0x0000840001e37983 */ /* 0x0011620000300800 */
[----:B------:R-:W-:-:S05]  /*2f50*/  UMOV UR6, URZ ;  /* 0x0000003f00067c82 */ /* 0x000fca0008000000 */
.L_x_22:
[----:B------:R-:W-:Y:S01]  /*2f60*/  UIADD3 UR23, UR5, 0x1, URZ ;  /* 0x0000000105177890 */ /* 0x000fe2000fffe03f */
[----:B------:R-:W-:-:S03]  /*2f70*/  UMOV UR8, 0x1 ;  /* 0x0000000100087882 */ /* 0x000fc60000000000 */
[----:B------:R-:W-:-:S04]  /*2f80*/  UISETP.NE.AND UP0, UPT, UR23, 0x4, UPT ;  /* 0x000000041700788c */ /* 0x000fc8000bf05270 */
[----:B------:R-:W-:Y:S02]  /*2f90*/  USEL UR24, URZ, 0x1, UP0 ;  /* 0x000000013f187887 */ /* 0x000fe40008000000 */
[----:B------:R-:W-:Y:S02]  /*2fa0*/  USEL UR23, UR23, URZ, UP0 ;  /* 0x0000003f17177287 */ /* 0x000fe40008000000 */
[----:B------:R-:W-:-:S12]  /*2fb0*/  ULOP3.LUT UR24, UR4, UR24, URZ, 0x3c, !UPT ;  /* 0x0000001804187292 */ /* 0x000fd8000f8e3c3f */
.L_x_17:
[----:B------:R-:W-:-:S04]  /*2fc0*/  UISETP.LT.AND UP0, UPT, UR9, 0x1, UPT ;  /* 0x000000010900788c */ /* 0x000fc8000bf01270 */
[----:B------:R-:W-:-:S04]  /*2fd0*/  USEL UR16, UR9, 0x1, UP0 ;  /* 0x0000000109107887 */ /* 0x000fc80008000000 */
[----:B------:R-:W-:-:S04]  /*2fe0*/  UIADD3 UR26, UR9, -UR16, URZ ;  /* 0x80000010091a7290 */ /* 0x000fc8000fffe03f */
[----:B------:R-:W-:-:S06]  /*2ff0*/  UISETP.GE.AND UP0, UPT, UR26, 0x1, UPT ;  /* 0x000000011a00788c */ /* 0x000fcc000bf06270 */
[----:B------:R-:W-:-:S13]  /*3000*/  PLOP3.LUT P1, PT, PT, PT, UP0, 0x80, 0x0 ;  /* 0x000000000000781c */ /* 0x000fda0003f2f008 */
[----:B------:R-:W-:Y:S05]  /*3010*/  @!P1 BRA `(.L_x_23) ;  /* 0x0000001000ec9947 */ /* 0x000fea0003800000 */
[----:B------:R-:W-:Y:S01]  /*3020*/  UMOV UR25, UR5 ;  /* 0x0000000500197c82 */ /* 0x000fe20008000000 */
[----:B------:R-:W-:-:S05]  /*3030*/  ULDC UR27, c[0x0][0x50c] ;  /* 0x00014300001b7ab9 */ /* 0x000fca0000000800 */
.L_x_31:
[----:B------:R-:W-:-:S06]  /*3040*/  UISETP.NE.AND UP0, UPT, UR22, 0x3, UPT ;  /* 0x000000031600788c */ /* 0x000fcc000bf05270 */
[----:B------:R-:W-:-:S13]  /*3050*/  PLOP3.LUT P2, PT, PT, PT, UP0, 0x80, 0x0 ;  /* 0x000000000000781c */ /* 0x000fda0003f4f008 */
[----:B-1---5:R-:W-:Y:S05]  /*3060*/  @!P2 BRA `(.L_x_24) ;  /* 0x000000000004a947 */ /* 0x022fea0003800000 */
[----:B------:R-:W-:Y:S01]  /*3070*/  BPT.TRAP 0x1 ;  /* 0x000000040000795c */ /* 0x000fe20000300000 */
.L_x_24:
[----:B------:R-:W1:Y:S01]  /*3080*/  S2UR UR16, SR_CgaCtaId ;  /* 0x00000000001079c3 */ /* 0x000e620000008800 */
[----:B------:R-:W-:Y:S01]  /*3090*/  UMOV UR11, 0x400 ;  /* 0x00000400000b7882 */ /* 0x000fe20000000000 */
[----:B------:R-:W-:-:S05]  /*30a0*/  IMAD.U32 R229, RZ, RZ, UR24 ;  /* 0x00000018ffe57e24 */ /* 0x000fca000f8e00ff */
[----:B------:R-:W-:Y:S01]  /*30b0*/  SHF.L.U32 R229, R229, 0x1f, RZ ;  /* 0x0000001fe5e57819 */ /* 0x000fe200000006ff */
[----:B-1----:R-:W-:-:S04]  /*30c0*/  ULEA UR11, UR16, UR11, 0x18 ;  /* 0x0000000b100b7291 */ /* 0x002fc8000f8ec03f */
[----:B------:R-:W-:-:S09]  /*30d0*/  ULEA UR16, UR23, UR11, 0x3 ;  /* 0x0000000b17107291 */ /* 0x000fd2000f8e183f */
[----:B------:R1:W2:Y:S01]  /*30e0*/  SYNCS.PHASECHK.TRANS64.TRYWAIT P1, [UR16], R229 ;  /* 0x000000e5ff0075a7 */ /* 0x0002a20008020150 */
[----:B------:R-:W-:Y:S05]  /*30f0*/  @!P2 BRA `(.L_x_25) ;  /* 0x000000000004a947 */ /* 0x000fea0003800000 */
[----:B------:R-:W-:Y:S01]  /*3100*/  BPT.TRAP 0x1 ;  /* 0x000000040000795c */ /* 0x000fe20000300000 */
.L_x_25:
[----:B--2---:R-:W-:Y:S05]  /*3110*/  @P1 BRA `(.L_x_26) ;  /* 0x0000000000081947 */ /* 0x004fea0003800000 */
[----:B------:R-:W2:Y:S02]  /*3120*/  SYNCS.PHASECHK.TRANS64.TRYWAIT P1, [UR16], R229 ;  /* 0x000000e5ff0075a7 */ /* 0x000ea40008020150 */
[----:B--2---:R-:W-:Y:S05]  /*3130*/  @!P1 BRA `(.L_x_27) ;  /* 0x000000d400209947 */ /* 0x004fea0003800000 */
.L_x_26:
[----:B------:R-:W-:Y:S01]  /*3140*/  UIADD3 UR16, UR11, 0x20100, URZ ;  /* 0x000201000b107890 */ /* 0x000fe2000fffe03f */
[----:B------:R-:W-:Y:S01]  /*3150*/  WARPGROUP.ARRIVE ;  /* 0x00000000000079c5 */ /* 0x000fe20000000000 */
[----:B------:R-:W-:Y:S02]  /*3160*/  UISETP.NE.AND UP0, UPT, UR7, URZ, UPT ;  /* 0x0000003f0700728c */ /* 0x000fe4000bf05270 */
[----:B------:R-:W-:Y:S02]  /*3170*/  USHF.R.U32.HI UR16, URZ, 0x4, UR16 ;  /* 0x000000043f107899 */ /* 0x000fe40008011610 */
[----:B------:R-:W-:Y:S02]  /*3180*/  USEL UR8, UR8, URZ, !UP0 ;  /* 0x0000003f08087287 */ /* 0x000fe4000c000000 */
[----:B------:R-:W-:Y:S02]  /*3190*/  ULOP3.LUT UR16, UR16, 0x3fff, URZ, 0xc0, !UPT ;  /* 0x00003fff10107892 */ /* 0x000fe4000f8ec03f */
[----:B------:R-:W-:-:S02]  /*31a0*/  UISETP.NE.U32.AND UP0, UPT, UR8, URZ, UPT ;  /* 0x0000003f0800728c */ /* 0x000fc4000bf05070 */
[----:B------:R-:W-:Y:S02]  /*31b0*/  ULOP3.LUT UR7, UR10, 0x10000, URZ, 0xfc, !UPT ;  /* 0x000100000a077892 */ /* 0x000fe4000f8efc3f */
[----:B------:R-:W-:Y:S02]  /*31c0*/  ULOP3.LUT UR8, UR16, 0x10000, URZ, 0xfc, !UPT ;  /* 0x0001000010087892 */ /* 0x000fe4000f8efc3f */
[----:B------:R-:W-:Y:S02]  /*31d0*/  ULEA UR7, UR23, UR7, 0xb ;  /* 0x0000000717077291 */ /* 0x000fe4000f8e583f */
[----:B------:R-:W-:Y:S01]  /*31e0*/  ULEA UR8, UR23, UR8, 0xa ;  /* 0x0000000817087291 */ /* 0x000fe2000f8e503f */
[----:B------:R-:W-:Y:S01]  /*31f0*/  UMOV UR17, 0x40000040 ;  /* 0x4000004000117882 */ /* 0x000fe20000000000 */
[----:B------:R-:W-:Y:S01]  /*3200*/  UMOV UR19, 0x40000040 ;  /* 0x4000004000137882 */ /* 0x000fe20000000000 */
[----:B------:R-:W-:Y:S02]  /*3210*/  UIADD3 UR6, UR6, 0x4, URZ ;  /* 0x0000000406067890 */ /* 0x000fe4000fffe03f */
[----:B------:R-:W-:-:S02]  /*3220*/  UMOV UR16, UR7 ;  /* 0x0000000700107c82 */ /* 0x000fc40008000000 */
[----:B------:R-:W-:Y:S02]  /*3230*/  UMOV UR18, UR8 ;  /* 0x0000000800127c82 */ /* 0x000fe40008000000 */
[----:B------:R-:W-:Y:S01]  /*3240*/  QGMMA.64x128x32.F32.E5M2.E5M2 R88, gdesc[UR16], R88, UP0 ;  /* 0x01e00000105879f3 */ /* 0x000fe2000bf03858 */
[----:B------:R-:W-:Y:S01]  /*3250*/  UIADD3 UR16, UR7, 0x400, URZ ;  /* 0x0000040007107890 */ /* 0x000fe2000fffe03f */
[----:B------:R-:W-:-:S10]  /*3260*/  UMOV UR17, 0x40000040 ;  /* 0x4000004000117882 */ /* 0x000fd40000000000 */
[----:B------:R-:W-:Y:S01]  /*3270*/  QGMMA.64x128x32.F32.E5M2.E5M2 R24, gdesc[UR16], R24, UP0 ;  /* 0x01e00000101879f3 */ /* 0x000fe2000bf03818 */
[----:B------:R-:W-:Y:S02]  /*3280*/  UIADD3 UR16, UR7, 0x2, URZ ;  /* 0x0000000207107890 */ /* 0x000fe4000fffe03f */
[----:B------:R-:W-:Y:S01]  /*3290*/  UIADD3 UR18, UR8, 0x2, URZ ;  /* 0x0000000208127890 */ /* 0x000fe2000fffe03f */
[----:B------:R-:W-:Y:S01]  /*32a0*/  UMOV UR17, 0x40000040 ;  /* 0x4000004000117882 */ /* 0x000fe20000000000 */
[----:B------:R-:W-:Y:S01]  /*32b0*/  UMOV UR19, 0x40000040 ;  /* 0x4000004000137882 */ /* 0x000fe20000000000 */
[----:B------:R-:W-:-:S06]  /*32c0*/  UISETP.NE.AND UP0, UPT, UR6, UR27, UPT ;  /* 0x0000001b0600728c */ /* 0x000fcc000bf05270 */
        /* <DEDUP_REMOVED lines=18> */
[----:B------:R-:W-:Y:S01]  /*33f0*/  UMOV UR17, 0x40000040 ;  /* 0x4000004000117882 */ /* 0x000fe20000000000 */
[----:B------:R-:W-:-:S06]  /*3400*/  USEL UR7, URZ, 0x1, UP0 ;  /* 0x000000013f077887 */ /* 0x000fcc0008000000 */
[----:B------:R-:W-:-:S03]  /*3410*/  ISETP.NE.AND P1, PT, RZ, UR7, PT ;  /* 0x00000007ff007c0c */ /* 0x000fc6000bf25270 */
[----:B------:R-:W-:Y:S03]  /*3420*/  QGMMA.64x128x32.F32.E5M2.E5M2 R24, gdesc[UR16], R24, gsb0 ;  /* 0x01e00000101879f3 */ /* 0x000fe60008003818 */
[----:B------:R-:W-:-:S07]  /*3430*/  WARPGROUP.DEPBAR.LE gsb0, 0x1 ;  /* 0x00008000000079c5 */ /* 0x000fce0000010100 */
[----:B------:R-:W-:Y:S05]  /*3440*/  @!P1 BRA `(.L_x_28) ;  /* 0x0000000c00709947 */ /* 0x000fea0003800000 */
[----:B------:R-:W-:Y:S02]  /*3450*/  WARPGROUP.DEPBAR.LE gsb0, 0x0 ;  /* 0x00008000000079c5 */ /* 0x000fe40000010000 */
[----:B-----5:R-:W-:-:S01]  /*3460*/  FADD R227, R89, R227 ;  /* 0x000000e359e37221 */ /* 0x020fc20000000000 */
[----:B------:R-:W-:Y:S01]  /*3470*/  FADD R226, R90, R226 ;  /* 0x000000e25ae27221 */ /* 0x000fe20000000000 */
[----:B------:R-:W-:-:S01]  /*3480*/  FADD R225, R91, R225 ;  /* 0x000000e15be17221 */ /* 0x000fc20000000000 */
[----:B------:R-:W-:Y:S01]  /*3490*/  FADD R224, R92, R224 ;  /* 0x000000e05ce07221 */ /* 0x000fe20000000000 */
[----:B------:R-:W-:-:S01]  /*34a0*/  FADD R223, R93, R223 ;  /* 0x000000df5ddf7221 */ /* 0x000fc20000000000 */
[----:B------:R2:W-:Y:S01]  /*34b0*/  STL [R1+0x84], R227 ;  /* 0x000084e301007387 */ /* 0x0005e20000100800 */
[----:B------:R-:W-:-:S01]  /*34c0*/  FADD R222, R94, R222 ;  /* 0x000000de5ede7221 */ /* 0x000fc20000000000 */
[----:B------:R-:W-:Y:S01]  /*34d0*/  FADD R221, R95, R221 ;  /* 0x000000dd5fdd7221 */ /* 0x000fe20000000000 */
[----:B------:R-:W-:-:S01]  /*34e0*/  FADD R220, R96, R220 ;  /* 0x000000dc60dc7221 */ /* 0x000fc20000000000 */
[----:B------:R-:W-:Y:S01]  /*34f0*/  FADD R219, R97, R219 ;  /* 0x000000db61db7221 */ /* 0x000fe20000000000 */
[----:B------:R-:W-:-:S01]  /*3500*/  FADD R218, R98, R218 ;  /* 0x000000da62da7221 */ /* 0x000fc20000000000 */
[----:B------:R-:W-:Y:S01]  /*3510*/  FADD R217, R99, R217 ;  /* 0x000000d963d97221 */ /* 0x000fe20000000000 */
[----:B------:R-:W-:-:S01]  /*3520*/  FADD R216, R100, R216 ;  /* 0x000000d864d87221 */ /* 0x000fc20000000000 */
[----:B------:R-:W-:Y:S01]  /*3530*/  FADD R215, R101, R215 ;  /* 0x000000d765d77221 */ /* 0x000fe20000000000 */
[----:B------:R-:W-:-:S01]  /*3540*/  FADD R214, R102, R214 ;  /* 0x000000d666d67221 */ /* 0x000fc20000000000 */
[----:B--2---:R-:W2:Y:S01]  /*3550*/  LDL.LU R227, [R1+0x28] ;  /* 0x0000280001e37983 */ /* 0x004ea20000300800 */
[----:B------:R-:W-:-:S01]  /*3560*/  FADD R213, R103, R213 ;  /* 0x000000d567d57221 */ /* 0x000fc20000000000 */
[----:B------:R-:W-:Y:S01]  /*3570*/  FADD R212, R104, R212 ;  /* 0x000000d468d47221 */ /* 0x000fe20000000000 */
[----:B------:R-:W-:-:S01]  /*3580*/  FADD R211, R105, R211 ;  /* 0x000000d369d37221 */ /* 0x000fc20000000000 */
[----:B------:R3:W-:Y:S01]  /*3590*/  STL [R1+0x88], R226 ;  /* 0x000088e201007387 */ /* 0x0007e20000100800 */
[----:B------:R-:W-:-:S03]  /*35a0*/  FADD R228, R88, R228 ;  /* 0x000000e458e47221 */ /* 0x000fc60000000000 */
[----:B---3--:R-:W3:Y:S04]  /*35b0*/  LDL.LU R226, [R1+0x24] ;  /* 0x0000240001e27983 */ /* 0x008ee80000300800 */
[----:B------:R4:W-:Y:S04]  /*35c0*/  STL [R1+0x8c], R225 ;  /* 0x00008ce101007387 */ /* 0x0009e80000100800 */
[----:B----4-:R-:W4:Y:S04]  /*35d0*/  LDL.LU R225, [R1+0x20] ;  /* 0x0000200001e17983 */ /* 0x010f280000300800 */
[----:B------:R0:W-:Y:S04]  /*35e0*/  STL [R1+0x90], R224 ;  /* 0x000090e001007387 */ /* 0x0001e80000100800 */
[----:B0-----:R-:W4:Y:S04]  /*35f0*/  LDL.LU R224, [R1+0x1c] ;  /* 0x00001c0001e07983 */ /* 0x001f280000300800 */
        /* <DEDUP_REMOVED lines=13> */
[----:B0-----:R-:W4:Y:S04]  /*36d0*/  LDL.LU R217, [R1] ;  /* 0x0000000001d97983 */ /* 0x001f280000300800 */
[----:B------:R-:W-:Y:S04]  /*36e0*/  STL [R1+0xb0], R216 ;  /* 0x0000b0d801007387 */ /* 0x000fe80000100800 */
[----:B------:R-:W-:Y:S04]  /*36f0*/  STL [R1+0xb4], R215 ;  /* 0x0000b4d701007387 */ /* 0x000fe80000100800 */
[----:B------:R-:W-:Y:S04]  /*3700*/  STL [R1+0xb8], R214 ;  /* 0x0000b8d601007387 */ /* 0x000fe80000100800 */
[----:B------:R-:W-:Y:S04]  /*3710*/  STL [R1+0xbc], R213 ;  /* 0x0000bcd501007387 */ /* 0x000fe80000100800 */
[----:B------:R-:W-:Y:S04]  /*3720*/  STL [R1+0xc0], R212 ;  /* 0x0000c0d401007387 */ /* 0x000fe80000100800 */
[----:B------:R0:W-:Y:S01]  /*3730*/  STL [R1+0xc4], R211 ;  /* 0x0000c4d301007387 */ /* 0x0001e20000100800 */
[----:B--2---:R-:W-:-:S01]  /*3740*/  FADD R227, R70, R227 ;  /* 0x000000e346e37221 */ /* 0x004fc20000000000 */
[----:B---3--:R-:W-:Y:S01]  /*3750*/  FADD R226, R69, R226 ;  /* 0x000000e245e27221 */ /* 0x008fe20000000000 */
[----:B----4-:R-:W-:-:S01]  /*3760*/  FADD R225, R68, R225 ;  /* 0x000000e144e17221 */ /* 0x010fc20000000000 */
[----:B------:R-:W-:Y:S01]  /*3770*/  FADD R224, R67, R224 ;  /* 0x000000e043e07221 */ /* 0x000fe20000000000 */
[----:B------:R-:W-:-:S01]  /*3780*/  FADD R223, R66, R223 ;  /* 0x000000df42df7221 */ /* 0x000fc20000000000 */
[----:B------:R-:W-:Y:S01]  /*3790*/  FADD R222, R65, R222 ;  /* 0x000000de41de7221 */ /* 0x000fe20000000000 */
[----:B------:R-:W-:-:S01]  /*37a0*/  FADD R221, R64, R221 ;  /* 0x000000dd40dd7221 */ /* 0x000fc20000000000 */
[----:B------:R-:W-:Y:S01]  /*37b0*/  FADD R220, R63, R220 ;  /* 0x000000dc3fdc7221 */ /* 0x000fe20000000000 */
[----:B------:R-:W-:-:S01]  /*37c0*/  FADD R219, R62, R219 ;  /* 0x000000db3edb7221 */ /* 0x000fc20000000000 */
[----:B------:R-:W-:Y:S01]  /*37d0*/  FADD R218, R61, R218 ;  /* 0x000000da3dda7221 */ /* 0x000fe20000000000 */
[----:B------:R-:W-:-:S05]  /*37e0*/  FADD R217, R60, R217 ;  /* 0x000000d93cd97221 */ /* 0x000fca0000000000 */
[----:B------:R2:W-:Y:S04]  /*37f0*/  STL [R1], R217 ;  /* 0x000000d901007387 */ /* 0x0005e80000100800 */
[----:B------:R3:W-:Y:S04]  /*3800*/  STL [R1+0x4], R218 ;  /* 0x000004da01007387 */ /* 0x0007e80000100800 */
[----:B------:R4:W-:Y:S04]  /*3810*/  STL [R1+0x8], R219 ;  /* 0x000008db01007387 */ /* 0x0009e80000100800 */
[----:B------:R1:W-:Y:S04]  /*3820*/  STL [R1+0xc], R220 ;  /* 0x00000cdc01007387 */ /* 0x0003e80000100800 */
[----:B------:R1:W-:Y:S04]  /*3830*/  STL [R1+0x10], R221 ;  /* 0x000010dd01007387 */ /* 0x0003e80000100800 */
[----:B------:R1:W-:Y:S04]  /*3840*/  STL [R1+0x14], R222 ;  /* 0x000014de01007387 */ /* 0x0003e80000100800 */
[----:B------:R1:W-:Y:S04]  /*3850*/  STL [R1+0x18], R223 ;  /* 0x000018df01007387 */ /* 0x0003e80000100800 */
[----:B------:R1:W-:Y:S04]  /*3860*/  STL [R1+0x1c], R224 ;  /* 0x00001ce001007387 */ /* 0x0003e80000100800 */
[----:B0-----:R-:W4:Y:S04]  /*3870*/  LDL.LU R211, [R1+0x2c] ;  /* 0x00002c0001d37983 */ /* 0x001f280000300800 */
[----:B------:R0:W-:Y:S04]  /*3880*/  STL [R1+0x20], R225 ;  /* 0x000020e101007387 */ /* 0x0001e80000100800 */
[----:B------:R-:W4:Y:S04]  /*3890*/  LDL.LU R212, [R1+0x30] ;  /* 0x0000300001d47983 */ /* 0x000f280000300800 */
[----:B------:R0:W-:Y:S04]  /*38a0*/  STL [R1+0x24], R226 ;  /* 0x000024e201007387 */ /* 0x0001e80000100800 */
[----:B------:R-:W4:Y:S04]  /*38b0*/  LDL.LU R213, [R1+0x34] ;  /* 0x0000340001d57983 */ /* 0x000f280000300800 */
[----:B------:R0:W-:Y:S04]  /*38c0*/  STL [R1+0x28], R227 ;  /* 0x000028e301007387 */ /* 0x0001e80000100800 */
[----:B------:R-:W4:Y:S04]  /*38d0*/  LDL.LU R214, [R1+0x38] ;  /* 0x0000380001d67983 */ /* 0x000f280000300800 */
[----:B------:R-:W4:Y:S04]  /*38e0*/  LDL.LU R215, [R1+0x3c] ;  /* 0x00003c0001d77983 */ /* 0x000f280000300800 */
[----:B------:R-:W4:Y:S04]  /*38f0*/  LDL.LU R216, [R1+0x40] ;  /* 0x0000400001d87983 */ /* 0x000f280000300800 */
[----:B--2---:R-:W2:Y:S04]  /*3900*/  LDL.LU R217, [R1+0x44] ;  /* 0x0000440001d97983 */ /* 0x004ea80000300800 */
[----:B---3--:R-:W3:Y:S04]  /*3910*/  LDL.LU R218, [R1+0x48] ;  /* 0x0000480001da7983 */ /* 0x008ee80000300800 */
[----:B----4-:R-:W4:Y:S04]  /*3920*/  LDL.LU R219, [R1+0x4c] ;  /* 0x00004c0001db7983 */ /* 0x010f280000300800 */
[----:B-1----:R-:W4:Y:S04]  /*3930*/  LDL.LU R220, [R1+0x50] ;  /* 0x0000500001dc7983 */ /* 0x002f280000300800 */
[----:B------:R-:W4:Y:S04]  /*3940*/  LDL.LU R221, [R1+0x54] ;  /* 0x0000540001dd7983 */ /* 0x000f280000300800 */
[----:B------:R-:W4:Y:S04]  /*3950*/  LDL.LU R222, [R1+0x58] ;  /* 0x0000580001de7983 */ /* 0x000f280000300800 */
[----:B------:R-:W4:Y:S04]  /*3960*/  LDL.LU R223, [R1+0x5c] ;  /* 0x00005c0001df7983 */ /* 0x000f280000300800 */
[----:B------:R-:W4:Y:S04]  /*3970*/  LDL.LU R224, [R1+0x60] ;  /* 0x0000600001e07983 */ /* 0x000f280000300800 */
[----:B0-----:R-:W4:Y:S04]  /*3980*/  LDL.LU R225, [R1+0x64] ;  /* 0x0000640001e17983 */ /* 0x001f280000300800 */
[----:B------:R-:W4:Y:S04]  /*3990*/  LDL.LU R226, [R1+0x68] ;  /* 0x0000680001e27983 */ /* 0x000f280000300800 */
[----:B------:R-:W4:Y:S01]  /*39a0*/  LDL.LU R227, [R1+0x6c] ;  /* 0x00006c0001e37983 */ /* 0x000f220000300800 */
[----:B------:R-:W-:-:S05]  /*39b0*/  FADD R211, R71, R211 ;  /* 0x000000d347d37221 */ /* 0x000fca0000000000 */
[----:B------:R0:W-:Y:S01]  /*39c0*/  STL [R1+0x2c], R211 ;  /* 0x00002cd301007387 */ /* 0x0001e20000100800 */
[----:B------:R-:W-:-:S03]  /*39d0*/  FADD R212, R72, R212 ;  /* 0x000000d448d47221 */ /* 0x000fc60000000000 */
[----:B0-----:R0:W5:Y:S01]  /*39e0*/  LDL.LU R211, [R1+0xc4] ;  /* 0x0000c40001d37983 */ /* 0x0011620000300800 */
[----:B------:R-:W-:-:S03]  /*39f0*/  FADD R213, R73, R213 ;  /* 0x000000d549d57221 */ /* 0x000fc60000000000 */
[----:B------:R1:W-:Y:S01]  /*3a00*/  STL [R1+0x30], R212 ;  /* 0x000030d401007387 */ /* 0x0003e20000100800 */
[----:B------:R-:W-:-:S01]  /*3a10*/  FADD R214, R74, R214 ;  /* 0x000000d64ad67221 */ /* 0x000fc20000000000 */
[----:B------:R-:W-:Y:S02]  /*3a20*/  FADD R215, R75, R215 ;  /* 0x000000d74bd77221 */ /* 0x000fe40000000000 */
[----:B-1----:R0:W5:Y:S01]  /*3a30*/  LDL.LU R212, [R1+0xc0] ;  /* 0x0000c00001d47983 */ /* 0x0021620000300800 */
[----:B------:R-:W-:-:S03]  /*3a40*/  FADD R216, R76, R216 ;  /* 0x000000d84cd87221 */ /* 0x000fc60000000000 */
[----:B------:R1:W-:Y:S01]  /*3a50*/  STL [R1+0x34], R213 ;  /* 0x000034d501007387 */ /* 0x0003e20000100800 */
[----:B--2---:R-:W-:-:S03]  /*3a60*/  FADD R217, R77, R217 ;  /* 0x000000d94dd97221 */ /* 0x004fc60000000000 */
[----:B-1----:R0:W5:Y:S01]  /*3a70*/  LDL.LU R213, [R1+0xbc] ;  /* 0x0000bc0001d57983 */ /* 0x0021620000300800 */
[----:B---3--:R-:W-:-:S03]  /*3a80*/  FADD R218, R78, R218 ;  /* 0x000000da4eda7221 */ /* 0x008fc60000000000 */
[----:B------:R1:W-:Y:S01]  /*3a90*/  STL [R1+0x38], R214 ;  /* 0x000038d601007387 */ /* 0x0003e20000100800 */
[----:B----4-:R-:W-:-:S01]  /*3aa0*/  FADD R219, R79, R219 ;  /* 0x000000db4fdb7221 */ /* 0x010fc20000000000 */
[----:B------:R-:W-:Y:S02]  /*3ab0*/  FADD R220, R80, R220 ;  /* 0x000000dc50dc7221 */ /* 0x000fe40000000000 */
[----:B-1----:R0:W5:Y:S04]  /*3ac0*/  LDL.LU R214, [R1+0xb8] ;  /* 0x0000b80001d67983 */ /* 0x0021680000300800 */
[----:B------:R1:W-:Y:S01]  /*3ad0*/  STL [R1+0x3c], R215 ;  /* 0x00003cd701007387 */ /* 0x0003e20000100800 */
[----:B------:R-:W-:-:S01]  /*3ae0*/  FADD R221, R81, R221 ;  /* 0x000000dd51dd7221 */ /* 0x000fc20000000000 */
[----:B------:R-:W-:-:S02]  /*3af0*/  FADD R222, R82, R222 ;  /* 0x000000de52de7221 */ /* 0x000fc40000000000 */
[----:B-1----:R0:W5:Y:S04]  /*3b00*/  LDL.LU R215, [R1+0xb4] ;  /* 0x0000b40001d77983 */ /* 0x0021680000300800 */
[----:B------:R1:W-:Y:S01]  /*3b10*/  STL [R1+0x40], R216 ;  /* 0x000040d801007387 */ /* 0x0003e20000100800 */
[----:B------:R-:W-:-:S03]  /*3b20*/  FADD R223, R83, R223 ;  /* 0x000000df53df7221 */ /* 0x000fc60000000000 */
        /* <DEDUP_REMOVED lines=13> */
[----:B------:R1:W-:Y:S04]  /*3c00*/  STL [R1+0x54], R221 ;  /* 0x000054dd01007387 */ /* 0x0003e80000100800 */
        /* <DEDUP_REMOVED lines=12> */
[----:B-1----:R0:W5:Y:S01]  /*3cd0*/  LDL.LU R227, [R1+0x84] ;  /* 0x0000840001e37983 */ /* 0x0021620000300800 */
        /* <DEDUP_REMOVED lines=82> */
[----:B0-----:R-:W-:-:S06]  /*4200*/  UMOV UR6, URZ ;  /* 0x0000003f00067c82 */ /* 0x001fcc0008000000 */
.L_x_28:
[----:B------:R-:W-:Y:S05]  /*4210*/  @!P2 BRA `(.L_x_29) ;  /* 0x000000000004a947 */ /* 0x000fea0003800000 */
[----:B------:R-:W-:Y:S01]  /*4220*/  BPT.TRAP 0x1 ;  /* 0x000000040000795c */ /* 0x000fe20000300000 */
.L_x_29:
[----:B-----5:R2:W-:Y:S04]  /*4230*/  STL [R1+0x84], R0 ;  /* 0x0000840001007387 */ /* 0x0205e80000100800 */
[----:B--2---:R-:W2:Y:S01]  /*4240*/  LDL R0, [R1+0x70] ;  /* 0x0000700001007983 */ /* 0x004ea20000100800 */
[----:B-1----:R-:W-:-:S05]  /*4250*/  IMAD.U32 R229, RZ, RZ, UR25 ;  /* 0x00000019ffe57e24 */ /* 0x002fca000f8e00ff */
[----:B------:R-:W-:-:S05]  /*4260*/  @P0 LEA R229, R229, UR11, 0x3 ;  /* 0x0000000be5e50c11 */ /* 0x000fca000f8e18ff */
[----:B------:R-:W-:Y:S01]  /*4270*/  @P0 VIADD R229, R229, 0x20 ;  /* 0x00000020e5e50836 */ /* 0x000fe20000000000 */
[----:B------:R-:W-:-:S06]  /*4280*/  UISETP.GT.U32.AND UP0, UPT, UR13, 0x1, UPT ;  /* 0x000000010d00788c */ /* 0x000fcc000bf04070 */
[----:B------:R-:W-:Y:S02]  /*4290*/  PLOP3.LUT P1, PT, PT, PT, UP0, 0x80, 0x0 ;  /* 0x000000000000781c */ /* 0x000fe40003f2f008 */
[----:B--2---:R-:W-:Y:S02]  /*42a0*/  @P0 PRMT R229, R0, 0x654, R229 ;  /* 0x0000065400e50816 */ /* 0x004fe400000000e5 */
[----:B------:R1:W5:Y:S02]  /*42b0*/  LDL.LU R0, [R1+0x84] ;  /* 0x0000840001007983 */ /* 0x0003640000300800 */
[----:B------:R1:W-:Y:S07]  /*42c0*/  @P0 SYNCS.ARRIVE.TRANS64.RED.A1T0 RZ, [R229+URZ], RZ ;  /* 0x000000ffe5ff09a7 */ /* 0x0003ee000810043f */
[----:B------:R-:W-:Y:S05]  /*42d0*/  @P1 BRA `(.L_x_30) ;  /* 0x0000000000041947 */ /* 0x000fea0003800000 */
[----:B------:R-:W-:Y:S01]  /*42e0*/  BPT.TRAP 0x1 ;  /* 0x000000040000795c */ /* 0x000fe20000300000 */
.L_x_30:
[----:B------:R-:W-:Y:S02]  /*42f0*/  UISETP.GT.AND UP2, UPT, UR26, 0x1, UPT ;  /* 0x000000011a00788c */ /* 0x000fe4000bf44270 */
[----:B------:R-:W-:Y:S02]  /*4300*/  UIADD3 UR23, UR23, 0x1, URZ ;  /* 0x0000000117177890 */ /* 0x000fe4000fffe03f */
[----:B------:R-:W-:Y:S02]  /*4310*/  UIADD3 UR25, UR25, 0x1, URZ ;  /* 0x0000000119197890 */ /* 0x000fe4000fffe03f */
[----:B------:R-:W-:Y:S01]  /*4320*/  PLOP3.LUT P1, PT, PT, PT, UP2, 0x80, 0x0 ;  /* 0x000000000000781c */ /* 0x000fe20003f2f028 */
[----:B------:R-:W-:Y:S02]  /*4330*/  UISETP.NE.AND UP0, UPT, UR23, 0x4, UPT ;  /* 0x000000041700788c */ /* 0x000fe4000bf05270 */
[----:B------:R-:W-:Y:S02]  /*4340*/  UIADD3 UR16, UR26, -0x1, URZ ;  /* 0xffffffff1a107890 */ /* 0x000fe4000fffe03f */
[----:B------:R-:W-:-:S02]  /*4350*/  USEL UR8, URZ, 0x1, UP0 ;  /* 0x000000013f087887 */ /* 0x000fc40008000000 */
[----:B------:R-:W-:Y:S02]  /*4360*/  UISETP.NE.AND UP1, UPT, UR25, 0x4, UPT ;  /* 0x000000041900788c */ /* 0x000fe4000bf25270 */
[----:B------:R-:W-:Y:S02]  /*4370*/  ULOP3.LUT UR24, UR24, UR8, URZ, 0x3c, !UPT ;  /* 0x0000000818187292 */ /* 0x000fe4000f8e3c3f */
[----:B------:R-:W-:Y:S02]  /*4380*/  USEL UR23, UR23, URZ, UP0 ;  /* 0x0000003f17177287 */ /* 0x000fe40008000000 */
[----:B------:R-:W-:Y:S01]  /*4390*/  USEL UR25, UR25, URZ, UP1 ;  /* 0x0000003f19197287 */ /* 0x000fe20008800000 */
[----:B------:R-:W-:Y:S01]  /*43a0*/  UMOV UR8, 0x1 ;  /* 0x0000000100087882 */ /* 0x000fe20000000000 */
[----:B------:R-:W-:Y:S01]  /*43b0*/  UMOV UR26, UR16 ;  /* 0x00000010001a7c82 */ /* 0x000fe20008000000 */
[----:B------:R-:W-:Y:S09]  /*43c0*/  @P1 BRA `(.L_x_31) ;  /* 0xffffffec001c1947 */ /* 0x000ff2000383ffff */
.L_x_23:
[----:B------:R-:W-:-:S04]  /*43d0*/  UISETP.NE.AND UP0, UPT, UR6, URZ, UPT ;  /* 0x0000003f0600728c */ /* 0x000fc8000bf05270 */
[----:B------:R-:W-:-:S06]  /*43e0*/  USEL UR6, URZ, 0x1, !UP0 ;  /* 0x000000013f067887 */ /* 0x000fcc000c000000 */
[----:B------:R-:W-:-:S13]  /*43f0*/  ISETP.NE.AND P1, PT, RZ, UR6, PT ;  /* 0x00000006ff007c0c */ /* 0x000fda000bf25270 */
[----:B------:R-:W-:Y:S05]  /*4400*/  @!P1 BRA `(.L_x_32) ;  /* 0x0000000c00c49947 */ /* 0x000fea0003800000 */
[----:B------:R-:W-:Y:S02]  /*4410*/  WARPGROUP.DEPBAR.LE gsb0, 0x0 ;  /* 0x00008000000079c5 */ /* 0x000fe40000010000 */
[----:B-----5:R-:W-:Y:S01]  /*4420*/  FADD R227, R89, R227 ;  /* 0x000000e359e37221 */ /* 0x020fe20000000000 */
[----:B------:R-:W-:-:S04]  /*4430*/  FADD R228, R88, R228 ;  /* 0x000000e458e47221 */ /* 0x000fc80000000000 */
[----:B------:R2:W-:Y:S04]  /*4440*/  STL [R1+0x84], R227 ;  /* 0x000084e301007387 */ /* 0x0005e80000100800 */
[----:B--2---:R-:W2:Y:S04]  /*4450*/  LDL.LU R227, [R1+0x6c] ;  /* 0x00006c0001e37983 */ /* 0x004ea80000300800 */
[----:B--2---:R2:W-:Y:S04]  /*4460*/  STL [R1+0x88], R227 ;  /* 0x000088e301007387 */ /* 0x0045e80000100800 */
        /* <DEDUP_REMOVED lines=52> */
[----:B--2---:R-:W2:Y:S01]  /*47b0*/  LDL.LU R227, [R1] ;  /* 0x0000000001e37983 */ /* 0x004ea20000300800 */
[----:B------:R-:W-:Y:S01]  /*47c0*/  FADD R226, R90, R226 ;  /* 0x000000e25ae27221 */ /* 0x000fe20000000000 */
        /* <DEDUP_REMOVED lines=97> */
[----:B--2---:R-:W-:-:S05]  /*4de0*/  FADD R227, R60, R227 ;  /* 0x000000e33ce37221 */ /* 0x004fca0000000000 */
[----:B------:R2:W-:Y:S04]  /*4df0*/  STL [R1], R227 ;  /* 0x000000e301007387 */ /* 0x0005e80000100800 */
[----:B--2---:R-:W2:Y:S02]  /*4e00*/  LDL.LU R227, [R1+0xf0] ;  /* 0x0000f00001e37983 */ /* 0x004ea40000300800 */
[----:B--2---:R-:W-:-:S05]  /*4e10*/  FADD R227, R61, R227 ;  /* 0x000000e33de37221 */ /* 0x004fca0000000000 */
[----:B------:R2:W-:Y:S04]  /*4e20*/  STL [R1+0x4], R227 ;  /* 0x000004e301007387 */ /* 0x0005e80000100800 */
        /* <DEDUP_REMOVED lines=78> */
[----:B--2---:R2:W5:Y:S02]  /*5310*/  LDL.LU R227, [R1+0x84] ;  /* 0x0000840001e37983 */ /* 0x0045640000300800 */
.L_x_32:
[----:B------:R-:W-:Y:S02]  /*5320*/  WARPGROUP.DEPBAR.LE gsb0, 0x0 ;  /* 0x00008000000079c5 */ /* 0x000fe40000010000 */
[----:B------:R-:W3:Y:S02]  /*5330*/  LDC R24, c[0x0][0x28c] ;  /* 0x0000a300ff187b82 */ /* 0x000ee40000000800 */
[----:B---3--:R-:W-:-:S13]  /*5340*/  ISETP.GE.AND P1, PT, R24, 0x1, PT ;  /* 0x000000011800780c */ /* 0x008fda0003f26270 */
[----:B------:R-:W-:Y:S05]  /*5350*/  @!P1 BRA `(.L_x_33) ;  /* 0x0000000000589947 */ /* 0x000fea0003800000 */
[----:B------:R-:W-:-:S06]  /*5360*/  UISETP.NE.AND UP0, UPT, UR22, 0x3, UPT ;  /* 0x000000031600788c */ /* 0x000fcc000bf05270 */
[----:B------:R-:W-:-:S13]  /*5370*/  PLOP3.LUT P1, PT, PT, PT, UP0, 0x80, 0x0 ;  /* 0x000000000000781c */ /* 0x000fda0003f2f008 */
[----:B------:R-:W-:Y:S05]  /*5380*/  @!P1 BRA `(.L_x_34) ;  /* 0x0000000000049947 */ /* 0x000fea0003800000 */
[----:B------:R-:W-:Y:S01]  /*5390*/  BPT.TRAP 0x1 ;  /* 0x000000040000795c */ /* 0x000fe20000300000 */
.L_x_34:
[----:B-----5:R3:W-:Y:S04]  /*53a0*/  STL [R1+0x84], R0 ;  /* 0x0000840001007387 */ /* 0x0207e80000100800 */
[----:B---3--:R-:W3:Y:S01]  /*53b0*/  LDL R0, [R1+0x70] ;  /* 0x0000700001007983 */ /* 0x008ee20000100800 */
[----:B------:R-:W-:Y:S01]  /*53c0*/  VOTEU.ANY UP0, P0 ;  /* 0x00000000003f7886 */ /* 0x000fe20000000100 */
[----:B------:R-:W-:Y:S01]  /*53d0*/  UISETP.LT.AND UP1, UPT, UR9, 0x1, UPT ;  /* 0x000000010900788c */ /* 0x000fe2000bf21270 */
[----:B------:R-:W-:-:S03]  /*53e0*/  IMAD.U32 R25, RZ, RZ, UR11 ;  /* 0x0000000bff197e24 */ /* 0x000fc6000f8e00ff */
[----:B------:R-:W-:-:S04]  /*53f0*/  @UP0 USEL UR6, UR9, 0x1, UP1 ;  /* 0x0000000109060887 */ /* 0x000fc80008800000 */
[----:B------:R-:W-:-:S06]  /*5400*/  @UP0 UIADD3 UR6, UR5, UR9, -UR6 ;  /* 0x0000000905060290 */ /* 0x000fcc000fffe806 */
[----:B------:R-:W-:-:S04]  /*5410*/  IMAD.U32 R24, RZ, RZ, UR6 ;  /* 0x00000006ff187e24 */ /* 0x000fc8000f8e00ff */
[----:B------:R-:W-:-:S05]  /*5420*/  @P0 IMAD.SHL.U32 R24, R24, 0x8, RZ ;  /* 0x0000000818180824 */ /* 0x000fca00078e00ff */
[----:B------:R-:W-:-:S04]  /*5430*/  @P0 LOP3.LUT R24, R24, 0x18, RZ, 0xc0, !PT ;  /* 0x0000001818180812 */ /* 0x000fc800078ec0ff */
[----:B------:R-:W-:-:S04]  /*5440*/  @P0 IADD3 R24, R25, 0x20, R24 ;  /* 0x0000002019180810 */ /* 0x000fc80007ffe018 */
[----:B---3--:R-:W-:Y:S02]  /*5450*/  @P0 PRMT R24, R0, 0x654, R24 ;  /* 0x0000065400180816 */ /* 0x008fe40000000018 */
[----:B------:R3:W5:Y:S01]  /*5460*/  LDL.LU R0, [R1+0x84] ;  /* 0x0000840001007983 */ /* 0x0007620000300800 */
[----:B------:R-:W-:Y:S01]  /*5470*/  UISETP.GT.U32.AND UP0, UPT, UR13, 0x1, UPT ;  /* 0x000000010d00788c */ /* 0x000fe2000bf04070 */
[----:B------:R3:W-:Y:S05]  /*5480*/  @P0 SYNCS.ARRIVE.TRANS64.RED.A1T0 RZ, [R24+URZ], RZ ;  /* 0x000000ff18ff09a7 */ /* 0x0007ea000810043f */
[----:B------:R-:W-:-:S13]  /*5490*/  PLOP3.LUT P1, PT, PT, PT, UP0, 0x80, 0x0 ;  /* 0x000000000000781c */ /* 0x000fda0003f2f008 */
[----:B---3--:R-:W-:Y:S05]  /*54a0*/  @P1 BRA `(.L_x_33) ;  /* 0x0000000000041947 */ /* 0x008fea0003800000 */
[----:B------:R-:W-:Y:S01]  /*54b0*/  BPT.TRAP 0x1 ;  /* 0x000000040000795c */ /* 0x000fe20000300000 */
.L_x_33:
[----:B------:R3:W-:Y:S01]  /*54c0*/  STL [R1+0x8c], R3 ;  /* 0x00008c0301007387 */ /* 0x0007e20000100800 */
[----:B------:R-:W4:Y:S01]  /*54d0*/  LDC R28, c[0x0][0x288] ;  /* 0x0000a200ff1c7b82 */ /* 0x000f220000000800 */
[----:B------:R-:W-:Y:S02]  /*54e0*/  ULDC UR6, c[0x0][0x284] ;  /* 0x0000a10000067ab9 */ /* 0x000fe40000000800 */
[----:B---3--:R-:W3:Y:S04]  /*54f0*/  LDL.LU R3, [R1+0x7c] ;  /* 0x00007c0001037983 */ /* 0x008ee80000300800 */
[----:B------:R0:W-:Y:S04]  /*5500*/  STL [R1+0x88], R2 ;  /* 0x0000880201007387 */ /* 0x0001e80000100800 */
[----:B0-----:R-:W2:Y:S04]  /*5510*/  LDL.LU R2, [R1+0x80] ;  /* 0x0000800001027983 */ /* 0x001ea80000300800 */
[----:B-----5:R0:W-:Y:S02]  /*5520*/  STL [R1+0x84], R0 ;  /* 0x0000840001007387 */ /* 0x0201e40000100800 */
[----:B0-----:R-:W0:Y:S02]  /*5530*/  S2R R0, SR_TID.X ;  /* 0x0000000000007919 */ /* 0x001e240000002100 */
[----:B0-----:R-:W-:-:S02]  /*5540*/  SHF.R.U32.HI R24, RZ, 0x2, R0 ;  /* 0x00000002ff187819 */ /* 0x001fc40000011600 */
[----:B------:R-:W-:Y:S02]  /*5550*/  LOP3.LUT R26, R0, 0x60, RZ, 0xc0, !PT ;  /* 0x00000060001a7812 */ /* 0x000fe400078ec0ff */
[----:B------:R-:W-:Y:S02]  /*5560*/  SHF.R.U32.HI R27, RZ, 0x7, R0 ;  /* 0x00000007ff1b7819 */ /* 0x000fe40000011600 */
[----:B------:R-:W-:Y:S02]  /*5570*/  LOP3.LUT R25, R24, 0x7, RZ, 0xc0, !PT ;  /* 0x0000000718197812 */ /* 0x000fe400078ec0ff */
[----:B------:R-:W-:Y:S02]  /*5580*/  SHF.R.U32.HI R26, RZ, 0x1, R26 ;  /* 0x00000001ff1a7819 */ /* 0x000fe4000001161a */
[----:B------:R-:W-:Y:S02]  /*5590*/  LOP3.LUT R24, R27, 0x1, RZ, 0xc0, !PT ;  /* 0x000000011b187812 */ /* 0x000fe400078ec0ff */
[----:B------:R-:W-:Y:S01]  /*55a0*/  IADD3 R31, RZ, -R26, -R25 ;  /* 0x8000001aff1f7210 */ /* 0x000fe20007ffe819 */
[C---:B------:R-:W-:Y:S01]  /*55b0*/  IMAD.SHL.U32 R32, R0.reuse, 0x2, RZ ;  /* 0x0000000200207824 */ /* 0x040fe200078e00ff */
[----:B------:R-:W-:Y:S01]  /*55c0*/  LOP3.LUT R27, R0, 0x3, RZ, 0xc0, !PT ;  /* 0x00000003001b7812 */ /* 0x000fe200078ec0ff */
[----:B------:R-:W-:-:S02]  /*55d0*/  IMAD.SHL.U32 R30, R24, 0x40, RZ ;  /* 0x00000040181e7824 */ /* 0x000fc400078e00ff */
[----:B------:R-:W-:Y:S02]  /*55e0*/  IMAD R31, R24, -0x40, R31 ;  /* 0xffffffc0181f7824 */ /* 0x000fe400078e021f */
[----:B---3--:R-:W-:Y:S02]  /*55f0*/  IMAD.SHL.U32 R29, R3, 0x80, RZ ;  /* 0x00000080031d7824 */ /* 0x008fe400078e00ff */
[----:B------:R0:W5:Y:S01]  /*5600*/  LDL.LU R3, [R1+0x8c] ;  /* 0x00008c0001037983 */ /* 0x0001620000300800 */
[----:B------:R-:W-:Y:S01]  /*5610*/  LOP3.LUT R43, R30, 0x40, R25, 0xe2, !PT ;  /* 0x000000401e2b7812 */ /* 0x000fe200078ee219 */
[----:B----4-:R-:W-:Y:S01]  /*5620*/  IMAD R42, R27, -0x2, R28 ;  /* 0xfffffffe1b2a7824 */ /* 0x010fe200078e021c */
[----:B------:R-:W-:Y:S01]  /*5630*/  ISETP.GE.AND P1, PT, R29, R28, PT ;  /* 0x0000001c1d00720c */ /* 0x000fe20003f26270 */
[C---:B--2---:R-:W-:Y:S02]  /*5640*/  IMAD.SHL.U32 R24, R2.reuse, 0x100, RZ ;  /* 0x0000010002187824 */ /* 0x044fe400078e00ff */
[----:B------:R-:W-:-:S02]  /*5650*/  IMAD.WIDE R38, R2, 0x100, RZ ;  /* 0x0000010002267825 */ /* 0x000fc400078e02ff */
[----:B------:R0:W5:Y:S04]  /*5660*/  LDL.LU R2, [R1+0x88] ;  /* 0x0000880001027983 */ /* 0x0001680000300800 */
[----:B------:R0:W5:Y:S01]  /*5670*/  LDL.LU R0, [R1+0x84] ;  /* 0x0000840001007983 */ /* 0x0001620000300800 */
[----:B------:R-:W-:Y:S01]  /*5680*/  ISETP.GE.OR P1, PT, R24, UR6, P1 ;  /* 0x0000000618007c0c */ /* 0x000fe20008f26670 */
[----:B------:R-:W-:Y:S01]  /*5690*/  IMAD.IADD R42, R42, 0x1, -R29 ;  /* 0x000000012a2a7824 */ /* 0x000fe200078e0a1d */
[----:B------:R-:W-:Y:S01]  /*56a0*/  IADD3 R41, -R24, UR6, R31 ;  /* 0x0000000618297c10 */ /* 0x000fe2000fffe11f */
[----:B------:R-:W-:Y:S01]  /*56b0*/  IMAD.MOV.U32 R40, RZ, RZ, -0x1 ;  /* 0xffffffffff287424 */ /* 0x000fe200078e00ff */
[----:B------:R-:W-:Y:S02]  /*56c0*/  LOP3.LUT R43, R38, R43, R26, 0xfe, !PT ;  /* 0x0000002b262b7212 */ /* 0x000fe400078efe1a */
[----:B------:R-:W-:-:S07]  /*56d0*/  LOP3.LUT R32, R29, 0x6, R32, 0xf8, !PT ;  /* 0x000000061d207812 */ /* 0x000fce00078ef820 */
[----:B0-----:R-:W-:Y:S05]  /*56e0*/  @P1 BRA `(.L_x_35) ;  /* 0x00000090000c1947 */ /* 0x001fea0003800000 */
[----:B------:R-:W0:Y:S01]  /*56f0*/  LDC.64 R28, c[0x0][0x5c8] ;  /* 0x00017200ff1c7b82 */ /* 0x000e220000000a00 */
[----:B------:R-:W-:Y:S01]  /*5700*/  USHF.R.S32.HI UR7, URZ, 0x1f, UR12 ;  /* 0x0000001f3f077899 */ /* 0x000fe2000801140c */
[--C-:B------:R-:W-:Y:S01]  /*5710*/  SHF.R.S32.HI R33, RZ, 0x1f, R32.reuse ;  /* 0x0000001fff217819 */ /* 0x100fe20000011420 */
[----:B------:R-:W-:Y:S01]  /*5720*/  ULDC.64 UR10, c[0x0][0x5d0] ;  /* 0x00017400000a7ab9 */ /* 0x000fe20000000a00 */
[----:B------:R-:W-:Y:S01]  /*5730*/  BSSY B0, `(.L_x_35) ;  /* 0x00008fe000007945 */ /* 0x000fe20003800000 */
[----:B------:R-:W-:Y:S02]  /*5740*/  UIMAD UR6, UR7, UR10, URZ ;  /* 0x0000000a070672a4 */ /* 0x000fe4000f8e023f */
[----:B------:R-:W-:Y:S02]  /*5750*/  IMAD.U32 R27, RZ, RZ, UR10 ;  /* 0x0000000aff1b7e24 */ /* 0x000fe4000f8e00ff */
[----:B------:R-:W-:Y:S02]  /*5760*/  UIMAD UR6, UR12, UR11, UR6 ;  /* 0x0000000b0c0672a4 */ /* 0x000fe4000f8e0206 */
[----:B------:R-:W-:Y:S01]  /*5770*/  IMAD.WIDE.U32 R26, R27, UR12, R32 ;  /* 0x0000000c1b1a7c25 */ /* 0x000fe2000f8e0020 */
[----:B------:R-:W-:-:S03]  /*5780*/  ULDC.64 UR10, c[0x0][0x5c0] ;  /* 0x00017000000a7ab9 */ /* 0x000fc60000000a00 */
[----:B------:R-:W-:Y:S02]  /*5790*/  VIADD R27, R27, UR6 ;  /* 0x000000061b1b7c36 */ /* 0x000fe40008000000 */
[-C--:B0-----:R-:W-:Y:S01]  /*57a0*/  IMAD R24, R39, R28.reuse, RZ ;  /* 0x0000001c27187224 */ /* 0x081fe200078e02ff */
[----:B------:R-:W-:Y:S01]  /*57b0*/  SHF.L.U64.HI R34, R28, 0x3, R29 ;  /* 0x000000031c227819 */ /* 0x000fe2000001021d */
[----:B------:R-:W-:-:S04]  /*57c0*/  IMAD.WIDE.U32 R26, R43, R28, R26 ;  /* 0x0000001c2b1a7225 */ /* 0x000fc800078e001a */
[----:B------:R-:W-:Y:S01]  /*57d0*/  IMAD R25, R43, R29, R24 ;  /* 0x0000001d2b197224 */ /* 0x000fe200078e0218 */
[C---:B------:R-:W-:Y:S01]  /*57e0*/  LEA R30, P2, R28.reuse, R26, 0x7 ;  /* 0x0000001a1c1e7211 */ /* 0x040fe200078438ff */
[----:B------:R-:W-:Y:S01]  /*57f0*/  IMAD.SHL.U32 R31, R28, 0x8, RZ ;  /* 0x000000081c1f7824 */ /* 0x000fe200078e00ff */
[----:B------:R-:W-:Y:S01]  /*5800*/  IADD3 R24, P1, R26, UR10, RZ ;  /* 0x0000000a1a187c10 */ /* 0x000fe2000ff3e0ff */
[----:B------:R-:W-:-:S03]  /*5810*/  IMAD.IADD R27, R27, 0x1, R25 ;  /* 0x000000011b1b7824 */ /* 0x000fc600078e0219 */
[----:B------:R-:W-:Y:S02]  /*5820*/  IADD3 R26, P5, P6, R26, UR10, R31 ;  /* 0x0000000a1a1a7c10 */ /* 0x000fe4000febe01f */
[----:B------:R-:W-:Y:S02]  /*5830*/  LEA.HI.X R29, R28, R27, R29, 0x7, P2 ;  /* 0x0000001b1c1d7211 */ /* 0x000fe400010f3c1d */
[C---:B------:R-:W-:Y:S02]  /*5840*/  IADD3.X R25, R27.reuse, UR11, RZ, P1, !PT ;  /* 0x0000000b1b197c10 */ /* 0x040fe40008ffe4ff */
[----:B------:R-:W-:Y:S02]  /*5850*/  IADD3.X R27, R27, UR11, R34, P5, P6 ;  /* 0x0000000b1b1b7c10 */ /* 0x000fe4000afec422 */
[----:B------:R-:W-:Y:S02]  /*5860*/  FSETP.NEU.AND P5, PT, RZ, UR21, PT ;  /* 0x00000015ff007c0b */ /* 0x000fe4000bfad000 */
[----:B------:R-:W-:-:S02]  /*5870*/  IADD3 R28, P1, P2, R30, UR10, R31 ;  /* 0x0000000a1e1c7c10 */ /* 0x000fc4000fa3e01f */
[----:B------:R-:W-:-:S04]  /*5880*/  IADD3 R30, P3, R30, UR10, RZ ;  /* 0x0000000a1e1e7c10 */ /* 0x000fc8000ff7e0ff */
[C---:B------:R-:W-:Y:S02]  /*5890*/  IADD3.X R31, R29.reuse, UR11, RZ, P3, !PT ;  /* 0x0000000b1d1f7c10 */ /* 0x040fe40009ffe4ff */
[----:B------:R-:W-:-:S03]  /*58a0*/  IADD3.X R29, R29, UR11, R34, P1, P2 ;  /* 0x0000000b1d1d7c10 */ /* 0x000fc60008fe4422 */
[----:B------:R-:W-:Y:S05]  /*58b0*/  @!P5 BRA `(.L_x_36) ;  /* 0x0000006c0014d947 */ /* 0x000fea0003800000 */
[----:B------:R-:W-:Y:S01]  /*58c0*/  ULDC.64 UR10, c[0x0][0x5b8] ;  /* 0x00016e00000a7ab9 */ /* 0x000fe20000000a00 */
[----:B------:R-:W-:Y:S01]  /*58d0*/  ISETP.GE.AND P1, PT, R41, 0x1, PT ;  /* 0x000000012900780c */ /* 0x000fe20003f26270 */
[----:B------:R-:W-:Y:S02]  /*58e0*/  UIMAD UR6, UR7, UR10, URZ ;  /* 0x0000000a070672a4 */ /* 0x000fe4000f8e023f */
[----:B------:R-:W-:Y:S01]  /*58f0*/  IMAD.U32 R35, RZ, RZ, UR10 ;  /* 0x0000000aff237e24 */ /* 0x000fe2000f8e00ff */
[----:B------:R-:W-:Y:S01]  /*5900*/  BSSY B1, `(.L_x_37) ;  /* 0x0000010000017945 */ /* 0x000fe20003800000 */
[----:B------:R-:W-:Y:S01]  /*5910*/  ISETP.LT.OR P5, PT, R42, 0x1, !P1 ;  /* 0x000000012a00780c */ /* 0x000fe20004fa1670 */
[----:B------:R-:W-:Y:S02]  /*5920*/  UIMAD UR6, UR12, UR11, UR6 ;  /* 0x0000000b0c0672a4 */ /* 0x000fe4000f8e0206 */
[----:B------:R-:W-:Y:S01]  /*5930*/  IMAD.WIDE.U32 R32, R35, UR12, R32 ;  /* 0x0000000c23207c25 */ /* 0x000fe2000f8e0020 */
[----:B------:R-:W-:-:S03]  /*5940*/  ULDC.64 UR10, c[0x0][0x5a8] ;  /* 0x00016a00000a7ab9 */ /* 0x000fc60000000a00 */
[----:B------:R-:W-:Y:S02]  /*5950*/  IMAD.MOV.U32 R36, RZ, RZ, R32 ;  /* 0x000000ffff247224 */ /* 0x000fe400078e0020 */
[----:B------:R-:W-:Y:S01]  /*5960*/  VIADD R37, R33, UR6 ;  /* 0x0000000621257c36 */ /* 0x000fe20008000000 */
[----:B------:R-:W-:Y:S02]  /*5970*/  ULDC.64 UR6, c[0x0][0x5b0] ;  /* 0x00016c0000067ab9 */ /* 0x000fe40000000a00 */
[----:B------:R-:W-:Y:S02]  /*5980*/  IMAD R34, R39, UR6, RZ ;  /* 0x0000000627227c24 */ /* 0x000fe4000f8e02ff */
[----:B------:R-:W-:-:S04]  /*5990*/  IMAD.WIDE.U32 R32, R43, UR6, R36 ;  /* 0x000000062b207c25 */ /* 0x000fc8000f8e0024 */
[--C-:B------:R-:W-:Y:S01]  /*59a0*/  IMAD R35, R43, UR7, R34.reuse ;  /* 0x000000072b237c24 */ /* 0x100fe2000f8e0222 */
[----:B------:R-:W-:Y:S02]  /*59b0*/  IADD3 R32, P2, R32, UR10, RZ ;  /* 0x0000000a20207c10 */ /* 0x000fe4000ff5e0ff */
[----:B------:R-:W-:Y:S02]  /*59c0*/  PRMT R34, RZ, 0x7610, R34 ;  /* 0x00007610ff227816 */ /* 0x000fe40000000022 */
[----:B------:R-:W-:Y:S01]  /*59d0*/  IADD3.X R33, R33, UR11, R35, P2, !PT ;  /* 0x0000000b21217c10 */ /* 0x000fe200097fe423 */
[----:B------:R-:W-:Y:S08]  /*59e0*/  @P5 BRA `(.L_x_38) ;  /* 0x0000000000045947 */ /* 0x000ff00003800000 */
[----:B------:R0:W5:Y:S02]  /*59f0*/  LDG.E.U8 R34, desc[UR14][R32.64] ;  /* 0x0000000e20227981 */ /* 0x000164000c1e1100 */
.L_x_38:
[----:B------:R-:W-:Y:S05]  /*5a00*/  BSYNC B1 ;  /* 0x0000000000017941 */ /* 0x000fea0003800000 */
.L_x_37:
[----:B-----5:R-:W-:Y:S01]  /*5a10*/  LOP3.LUT R34, R34, 0xff, RZ, 0xc0, !PT ;  /* 0x000000ff22227812 */ /* 0x020fe200078ec0ff */
[----:B------:R-:W-:Y:S01]  /*5a20*/  BSSY B1, `(.L_x_39) ;  /* 0x000000b000017945 */ /* 0x000fe20003800000 */
[----:B------:R-:W-:Y:S02]  /*5a30*/  ISETP.LT.OR P3, PT, R42, 0x2, !P1 ;  /* 0x000000022a00780c */ /* 0x000fe40004f61670 */
[----:B------:R-:W-:-:S05]  /*5a40*/  F2FP.F16.E5M2.UNPACK_B R34, R34 ;  /* 0x00000022ff22723e */ /* 0x000fca00020004ff */
[----:B------:R-:W-:-:S05]  /*5a50*/  HADD2.F32 R34, -RZ, R34.H0_H0 ;  /* 0x20000022ff227230 */ /* 0x000fca0000004100 */
[----:B------:R-:W-:Y:S01]  /*5a60*/  FMUL R35, R34, UR21 ;  /* 0x0000001522237c20 */ /* 0x000fe20008400000 */
[----:B------:R-:W-:-:S03]  /*5a70*/  PRMT R34, RZ, 0x7610, R34 ;  /* 0x00007610ff227816 */ /* 0x000fc60000000022 */
[----:B------:R-:W-:-:S05]  /*5a80*/  FFMA R35, R228, UR20, R35 ;  /* 0x00000014e4237c23 */ /* 0x000fca0008000023 */
[----:B------:R-:W-:-:S05]  /*5a90*/  F2FP.SATFINITE.E5M2.F32.PACK_AB_MERGE_C R35, RZ, R35, RZ ;  /* 0x00000023ff23723e */ /* 0x000fca00048060ff */
[----:B------:R2:W-:Y:S01]  /*5aa0*/  @!P5 STG.E.U8 desc[UR14][R24.64], R35 ;  /* 0x000000231800d986 */ /* 0x0005e2000c10110e */
[----:B------:R-:W-:Y:S05]  /*5ab0*/  @P3 BRA `(.L_x_40) ;  /* 0x0000000000043947 */ /* 0x000fea0003800000 */
[----:B------:R3:W5:Y:S02]  /*5ac0*/  LDG.E.U8 R34, desc[UR14][R32.64+0x1] ;  /* 0x0000010e20227981 */ /* 0x000764000c1e1100 */
.L_x_40:
[----:B------:R-:W-:Y:S05]  /*5ad0*/  BSYNC B1 ;  /* 0x0000000000017941 */ /* 0x000fea0003800000 */
.L_x_39:
[----:B-----5:R-:W-:Y:S01]  /*5ae0*/  LOP3.LUT R34, R34, 0xff, RZ, 0xc0, !PT ;  /* 0x000000ff22227812 */ /* 0x020fe200078ec0ff */
[----:B------:R-:W-:Y:S01]  /*5af0*/  BSSY B1, `(.L_x_41) ;  /* 0x0000013000017945 */ /* 0x000fe20003800000 */
[----:B------:R-:W-:Y:S02]  /*5b00*/  IADD3 R45, P2, R43, 0x8, RZ ;  /* 0x000000082b2d7810 */ /* 0x000fe40007f5e0ff */
[----:B------:R-:W-:-:S03]  /*5b10*/  F2FP.F16.E5M2.UNPACK_B R34, R34 ;  /* 0x00000022ff22723e */ /* 0x000fc600020004ff */
[----:B--2---:R-:W-:Y:S01]  /*5b20*/  IMAD.X R35, RZ, RZ, R39, P2 ;  /* 0x000000ffff237224 */ /* 0x004fe200010e0627 */
[----:B------:R-:W-:Y:S01]  /*5b30*/  ISETP.GE.AND P2, PT, R41, 0x9, PT ;  /* 0x000000092900780c */ /* 0x000fe20003f46270 */
[----:B------:R-:W-:Y:S02]  /*5b40*/  HADD2.F32 R34, -RZ, R34.H0_H0 ;  /* 0x20000022ff227230 */ /* 0x000fe40000004100 */
[----:B------:R-:W-:Y:S01]  /*5b50*/  IMAD R46, R35, UR6, RZ ;  /* 0x00000006232e7c24 */ /* 0x000fe2000f8e02ff */
[----:B------:R-:W-:Y:S02]  /*5b60*/  ISETP.LT.OR P5, PT, R42, 0x1, !P2 ;  /* 0x000000012a00780c */ /* 0x000fe400057a1670 */
[----:B------:R-:W-:Y:S01]  /*5b70*/  FMUL R44, R34, UR21 ;  /* 0x00000015222c7c20 */ /* 0x000fe20008400000 */
[----:B------:R-:W-:-:S04]  /*5b80*/  IMAD.WIDE.U32 R34, R45, UR6, R36 ;  /* 0x000000062d227c25 */ /* 0x000fc8000f8e0024 */
[----:B------:R-:W-:Y:S01]  /*5b90*/  FFMA R44, R227, UR20, R44 ;  /* 0x00000014e32c7c23 */ /* 0x000fe2000800002c */
[----:B------:R-:W-:Y:S01]  /*5ba0*/  IMAD R45, R45, UR7, R46 ;  /* 0x000000072d2d7c24 */ /* 0x000fe2000f8e022e */
[----:B------:R-:W-:-:S03]  /*5bb0*/  IADD3 R34, P6, R34, UR10, RZ ;  /* 0x0000000a22227c10 */ /* 0x000fc6000ffde0ff */
[----:B------:R-:W-:Y:S02]  /*5bc0*/  F2FP.SATFINITE.E5M2.F32.PACK_AB_MERGE_C R47, RZ, R44, RZ ;  /* 0x0000002cff2f723e */ /* 0x000fe400048060ff */
[----:B------:R-:W-:Y:S02]  /*5bd0*/  IADD3.X R35, R35, UR11, R45, P6, !PT ;  /* 0x0000000b23237c10 */ /* 0x000fe4000b7fe42d */
[----:B------:R-:W-:Y:S01]  /*5be0*/  PRMT R44, RZ, 0x7610, R44 ;  /* 0x00007610ff2c7816 */ /* 0x000fe2000000002c */
[----:B------:R2:W-:Y:S01]  /*5bf0*/  @!P3 STG.E.U8 desc[UR14][R24.64+0x1], R47 ;  /* 0x0000012f1800b986 */ /* 0x0005e2000c10110e */
[----:B------:R-:W-:Y:S05]  /*5c00*/  @P5 BRA `(.L_x_42) ;  /* 0x0000000000045947 */ /* 0x000fea0003800000 */
[----:B------:R4:W5:Y:S02]  /*5c10*/  LDG.E.U8 R44, desc[UR14][R34.64] ;  /* 0x0000000e222c7981 */ /* 0x000964000c1e1100 */
.L_x_42:
[----:B------:R-:W-:Y:S05]  /*5c20*/  BSYNC B1 ;  /* 0x0000000000017941 */ /* 0x000fea0003800000 */
.L_x_41:
        /* <DEDUP_REMOVED lines=12> */
.L_x_44:
[----:B------:R-:W-:Y:S05]  /*5cf0*/  BSYNC B1 ;  /* 0x0000000000017941 */ /* 0x000fea0003800000 */
.L_x_43:
[----:B-----5:R-:W-:Y:S01]  /*5d00*/  LOP3.LUT R44, R44, 0xff, RZ, 0xc0, !PT ;  /* 0x000000ff2c2c7812 */ /* 0x020fe200078ec0ff */
[----:B------:R-:W-:Y:S01]  /*5d10*/  BSSY B1, `(.L_x_45) ;  /* 0x000000b000017945 */ /* 0x000fe20003800000 */
[----:B------:R-:W-:Y:S02]  /*5d20*/  ISETP.LT.OR P5, PT, R42, 0x9, !P1 ;  /* 0x000000092a00780c */ /* 0x000fe40004fa1670 */
[----:B------:R-:W-:-:S05]  /*5d30*/  F2FP.F16.E5M2.UNPACK_B R44, R44 ;  /* 0x0000002cff2c723e */ /* 0x000fca00020004ff */
[----:B------:R-:W-:-:S05]  /*5d40*/  HADD2.F32 R44, -RZ, R44.H0_H0 ;  /* 0x2000002cff2c7230 */ /* 0x000fca0000004100 */
[----:B------:R-:W-:-:S04]  /*5d50*/  FMUL R44, R44, UR21 ;  /* 0x000000152c2c7c20 */ /* 0x000fc80008400000 */
[----:B------:R-:W-:-:S05]  /*5d60*/  FFMA R44, R225, UR20, R44 ;  /* 0x00000014e12c7c23 */ /* 0x000fca000800002c */
[----:B0-----:R-:W-:Y:S02]  /*5d70*/  F2FP.SATFINITE.E5M2.F32.PACK_AB_MERGE_C R45, RZ, R44, RZ ;  /* 0x0000002cff2d723e */ /* 0x001fe400048060ff */
[----:B------:R-:W-:-:S03]  /*5d80*/  PRMT R44, RZ, 0x7610, R44 ;  /* 0x00007610ff2c7816 */ /* 0x000fc6000000002c */
[----:B------:R0:W-:Y:S01]  /*5d90*/  @!P3 STG.E.U8 desc[UR14][R26.64+0x1], R45 ;  /* 0x0000012d1a00b986 */ /* 0x0001e2000c10110e */
[----:B------:R-:W-:Y:S05]  /*5da0*/  @P5 BRA `(.L_x_46) ;  /* 0x0000000000045947 */ /* 0x000fea0003800000 */
[----:B------:R0:W5:Y:S02]  /*5db0*/  LDG.E.U8 R44, desc[UR14][R32.64+0x8] ;  /* 0x0000080e202c7981 */ /* 0x000164000c1e1100 */
.L_x_46:
[----:B------:R-:W-:Y:S05]  /*5dc0*/  BSYNC B1 ;  /* 0x0000000000017941 */ /* 0x000fea0003800000 */
.L_x_45:
[----:B-----5:R-:W-:Y:S01]  /*5dd0*/  LOP3.LUT R44, R44, 0xff, RZ, 0xc0, !PT ;  /* 0x000000ff2c2c7812 */ /* 0x020fe200078ec0ff */
[----:B------:R-:W-:Y:S01]  /*5de0*/  BSSY B1, `(.L_x_47) ;  /* 0x000000b000017945 */ /* 0x000fe20003800000 */
[----:B------:R-:W-:Y:S02]  /*5df0*/  ISETP.LT.OR P3, PT, R42, 0xa, !P1 ;  /* 0x0000000a2a00780c */ /* 0x000fe40004f61670 */
[----:B------:R-:W-:-:S05]  /*5e00*/  F2FP.F16.E5M2.UNPACK_B R44, R44 ;  /* 0x0000002cff2c723e */ /* 0x000fca00020004ff */
[----:B------:R-:W-:-:S05]  /*5e10*/  HADD2.F32 R44, -RZ, R44.H0_H0 ;  /* 0x2000002cff2c7230 */ /* 0x000fca0000004100 */
[----:B0-----:R-:W-:Y:S01]  /*5e20*/  FMUL R45, R44, UR21 ;  /* 0x000000152c2d7c20 */ /* 0x001fe20008400000 */
[----:B------:R-:W-:-:S03]  /*5e30*/  PRMT R44, RZ, 0x7610, R44 ;  /* 0x00007610ff2c7816 */ /* 0x000fc6000000002c */
[----:B------:R-:W-:-:S05]  /*5e40*/  FFMA R45, R224, UR20, R45 ;  /* 0x00000014e02d7c23 */ /* 0x000fca000800002d */
[----:B------:R-:W-:-:S05]  /*5e50*/  F2FP.SATFINITE.E5M2.F32.PACK_AB_MERGE_C R45, RZ, R45, RZ ;  /* 0x0000002dff2d723e */ /* 0x000fca00048060ff */
[----:B------:R0:W-:Y:S01]  /*5e60*/  @!P5 STG.E.U8 desc[UR14][R24.64+0x8], R45 ;  /* 0x0000082d1800d986 */ /* 0x0001e2000c10110e */
[----:B------:R-:W-:Y:S05]  /*5e70*/  @P3 BRA `(.L_x_48) ;  /* 0x0000000000043947 */ /* 0x000fea0003800000 */
[----:B------:R0:W5:Y:S02]  /*5e80*/  LDG.E.U8 R44, desc[UR14][R32.64+0x9] ;  /* 0x0000090e202c7981 */ /* 0x000164000c1e1100 */
.L_x_48:
[----:B------:R-:W-:Y:S05]  /*5e90*/  BSYNC B1 ;  /* 0x0000000000017941 */ /* 0x000fea0003800000 */
.L_x_47:
        /* <DEDUP_REMOVED lines=12> */
.L_x_50:
[----:B------:R-:W-:Y:S05]  /*5f60*/  BSYNC B1 ;  /* 0x0000000000017941 */ /* 0x000fea0003800000 */
.L_x_49:
        /* <DEDUP_REMOVED lines=12> */
.L_x_52:
[----:B------:R-:W-:Y:S05]  /*6030*/  BSYNC B1 ;  /* 0x0000000000017941 */ /* 0x000fea0003800000 */
.L_x_51:
        /* <DEDUP_REMOVED lines=12> */
.L_x_54:
[----:B------:R-:W-:Y:S05]  /*6100*/  BSYNC B1 ;  /* 0x0000000000017941 */ /* 0x000fea0003800000 */
.L_x_53:
        /* <DEDUP_REMOVED lines=12> */
.L_x_56:
[----:B------:R-:W-:Y:S05]  /*61d0*/  BSYNC B1 ;  /* 0x0000000000017941 */ /* 0x000fea0003800000 */
.L_x_55:
        /* <DEDUP_REMOVED lines=12> */
.L_x_58:
[----:B------:R-:W-:Y:S05]  /*62a0*/  BSYNC B1 ;  /* 0x0000000000017941 */ /* 0x000fea0003800000 */
.L_x_57:
        /* <DEDUP_REMOVED lines=12> */
.L_x_60:
[----:B------:R-:W-:Y:S05]  /*6370*/  BSYNC B1 ;  /* 0x0000000000017941 */ /* 0x000fea0003800000 */
.L_x_59:
        /* <DEDUP_REMOVED lines=12> */
.L_x_62:
[----:B------:R-:W-:Y:S05]  /*6440*/  BSYNC B1 ;  /* 0x0000000000017941 */ /* 0x000fea0003800000 */
.L_x_61:
        /* <DEDUP_REMOVED lines=12> */
.L_x_64:
[----:B------:R-:W-:Y:S05]  /*6510*/  BSYNC B1 ;  /* 0x0000000000017941 */ /* 0x000fea0003800000 */
.L_x_63:
        /* <DEDUP_REMOVED lines=12> */
.L_x_66:
[----:B------:R-:W-:Y:S05]  /*65e0*/  BSYNC B1 ;  /* 0x0000000000017941 */ /* 0x000fea0003800000 */
.L_x_65:
        /* <DEDUP_REMOVED lines=12> */
.L_x_68:
[----:B------:R-:W-:Y:S05]  /*66b0*/  BSYNC B1 ;  /* 0x0000000000017941 */ /* 0x000fea0003800000 */
.L_x_67:
        /* <DEDUP_REMOVED lines=12> */
.L_x_70:
[----:B------:R-:W-:Y:S05]  /*6780*/  BSYNC B1 ;  /* 0x0000000000017941 */ /* 0x000fea0003800000 */
.L_x_69:
        /* <DEDUP_REMOVED lines=12> */
.L_x_72:
[----:B------:R-:W-:Y:S05]  /*6850*/  BSYNC B1 ;  /* 0x0000000000017941 */ /* 0x000fea0003800000 */
.L_x_71:
        /* <DEDUP_REMOVED lines=12> */
.L_x_74:
[----:B------:R-:W-:Y:S05]  /*6920*/  BSYNC B1 ;  /* 0x0000000000017941 */ /* 0x000fea0003800000 */
.L_x_73:
        /* <DEDUP_REMOVED lines=12> */
.L_x_76:
[----:B------:R-:W-:Y:S05]  /*69f0*/  BSYNC B1 ;  /* 0x0000000000017941 */ /* 0x000fea0003800000 */
.L_x_75:
        /* <DEDUP_REMOVED lines=12> */
.L_x_78:
[----:B------:R-:W-:Y:S05]  /*6ac0*/  BSYNC B1 ;  /* 0x0000000000017941 */ /* 0x000fea0003800000 */
.L_x_77:
        /* <DEDUP_REMOVED lines=12> */
.L_x_80:
[----:B------:R-:W-:Y:S05]  /*6b90*/  BSYNC B1 ;  /* 0x0000000000017941 */ /* 0x000fea0003800000 */
.L_x_79:
        /* <DEDUP_REMOVED lines=12> */
.L_x_82:
[----:B------:R-:W-:Y:S05]  /*6c60*/  BSYNC B1 ;  /* 0x0000000000017941 */ /* 0x000fea0003800000 */
.L_x_81:
        /* <DEDUP_REMOVED lines=12> */
.L_x_84:
[----:B------:R-:W-:Y:S05]  /*6d30*/  BSYNC B1 ;  /* 0x0000000000017941 */ /* 0x000fea0003800000 */
.L_x_83:
        /* <DEDUP_REMOVED lines=12> */
.L_x_86:
[----:B------:R-:W-:Y:S05]  /*6e00*/  BSYNC B1 ;  /* 0x0000000000017941 */ /* 0x000fea0003800000 */
.L_x_85:
        /* <DEDUP_REMOVED lines=12> */
.L_x_88:
[----:B------:R-:W-:Y:S05]  /*6ed0*/  BSYNC B1 ;  /* 0x0000000000017941 */ /* 0x000fea0003800000 */
.L_x_87:
        /* <DEDUP_REMOVED lines=12> */
.L_x_90:
[----:B------:R-:W-:Y:S05]  /*6fa0*/  BSYNC B1 ;  /* 0x0000000000017941 */ /* 0x000fea0003800000 */
.L_x_89:
        /* <DEDUP_REMOVED lines=12> */
.L_x_92:
[----:B------:R-:W-:Y:S05]  /*7070*/  BSYNC B1 ;  /* 0x0000000000017941 */ /* 0x000fea0003800000 */
.L_x_91:
        /* <DEDUP_REMOVED lines=12> */
.L_x_94:
[----:B------:R-:W-:Y:S05]  /*7140*/  BSYNC B1 ;  /* 0x0000000000017941 */ /* 0x000fea0003800000 */
.L_x_93:
        /* <DEDUP_REMOVED lines=12> */
.L_x_96:
[----:B------:R-:W-:Y:S05]  /*7210*/  BSYNC B1 ;  /* 0x0000000000017941 */ /* 0x000fea0003800000 */
.L_x_95:
        /* <DEDUP_REMOVED lines=12> */
.L_x_98:
[----:B------:R-:W-:Y:S05]  /*72e0*/  BSYNC B1 ;  /* 0x0000000000017941 */ /* 0x000fea0003800000 */
.L_x_97:
        /* <DEDUP_REMOVED lines=12> */
.L_x_100:
[----:B------:R-:W-:Y:S05]  /*73b0*/  BSYNC B1 ;  /* 0x0000000000017941 */ /* 0x000fea0003800000 */
.L_x_99:
        /* <DEDUP_REMOVED lines=12> */
.L_x_102:
[----:B------:R-:W-:Y:S05]  /*7480*/  BSYNC B1 ;  /* 0x0000000000017941 */ /* 0x000fea0003800000 */
.L_x_101:
        /* <DEDUP_REMOVED lines=12> */
.L_x_104:
[----:B------:R-:W-:Y:S05]  /*7550*/  BSYNC B1 ;  /* 0x0000000000017941 */ /* 0x000fea0003800000 */
.L_x_103:
        /* <DEDUP_REMOVED lines=12> */
.L_x_106:
[----:B------:R-:W-:Y:S05]  /*7620*/  BSYNC B1 ;  /* 0x0000000000017941 */ /* 0x000fea0003800000 */
.L_x_105:
        /* <DEDUP_REMOVED lines=12> */
.L_x_108:
[----:B------:R-:W-:Y:S05]  /*76f0*/  BSYNC B1 ;  /* 0x0000000000017941 */ /* 0x000fea0003800000 */
.L_x_107:
        /* <DEDUP_REMOVED lines=12> */
.L_x_110:
[----:B------:R-:W-:Y:S05]  /*77c0*/  BSYNC B1 ;  /* 0x0000000000017941 */ /* 0x000fea0003800000 */
.L_x_109:
        /* <DEDUP_REMOVED lines=12> */
.L_x_112:
[----:B------:R-:W-:Y:S05]  /*7890*/  BSYNC B1 ;  /* 0x0000000000017941 */ /* 0x000fea0003800000 */
.L_x_111:
        /* <DEDUP_REMOVED lines=12> */
.L_x_114:
[----:B------:R-:W-:Y:S05]  /*7960*/  BSYNC B1 ;  /* 0x0000000000017941 */ /* 0x000fea0003800000 */
.L_x_113:
        /* <DEDUP_REMOVED lines=12> */
.L_x_116:
[----:B------:R-:W-:Y:S05]  /*7a30*/  BSYNC B1 ;  /* 0x0000000000017941 */ /* 0x000fea0003800000 */
.L_x_115:
        /* <DEDUP_REMOVED lines=12> */
.L_x_118:
[----:B------:R-:W-:Y:S05]  /*7b00*/  BSYNC B1 ;  /* 0x0000000000017941 */ /* 0x000fea0003800000 */
.L_x_117:
        /* <DEDUP_REMOVED lines=12> */
.L_x_120:
[----:B------:R-:W-:Y:S05]  /*7bd0*/  BSYNC B1 ;  /* 0x0000000000017941 */ /* 0x000fea0003800000 */
.L_x_119:
        /* <DEDUP_REMOVED lines=12> */
.L_x_122:
[----:B------:R-:W-:Y:S05]  /*7ca0*/  BSYNC B1 ;  /* 0x0000000000017941 */ /* 0x000fea0003800000 */
.L_x_121:
        /* <DEDUP_REMOVED lines=12> */
.L_x_124:
[----:B------:R-:W-:Y:S05]  /*7d70*/  BSYNC B1 ;  /* 0x0000000000017941 */ /* 0x000fea0003800000 */
.L_x_123:
        /* <DEDUP_REMOVED lines=12> */
.L_x_126:
[----:B------:R-:W-:Y:S05]  /*7e40*/  BSYNC B1 ;  /* 0x0000000000017941 */ /* 0x000fea0003800000 */
.L_x_125:
        /* <DEDUP_REMOVED lines=12> */
.L_x_128:
[----:B------:R-:W-:Y:S05]  /*7f10*/  BSYNC B1 ;  /* 0x0000000000017941 */ /* 0x000fea0003800000 */
.L_x_127:
        /* <DEDUP_REMOVED lines=12> */
.L_x_130:
[----:B------:R-:W-:Y:S05]  /*7fe0*/  BSYNC B1 ;  /* 0x0000000000017941 */ /* 0x000fea0003800000 */
.L_x_129:
        /* <DEDUP_REMOVED lines=12> */
.L_x_132:
[----:B------:R-:W-:Y:S05]  /*80b0*/  BSYNC B1 ;  /* 0x0000000000017941 */ /* 0x000fea0003800000 */
.L_x_131:
        /* <DEDUP_REMOVED lines=12> */
.L_x_134:
[----:B------:R-:W-:Y:S05]  /*8180*/  BSYNC B1 ;  /* 0x0000000000017941 */ /* 0x000fea0003800000 */
.L_x_133:
        /* <DEDUP_REMOVED lines=12> */
.L_x_136:
[----:B------:R-:W-:Y:S05]  /*8250*/  BSYNC B1 ;  /* 0x0000000000017941 */ /* 0x000fea0003800000 */
.L_x_135:
        /* <DEDUP_REMOVED lines=12> */
.L_x_138:
[----:B------:R-:W-:Y:S05]  /*8320*/  BSYNC B1 ;  /* 0x0000000000017941 */ /* 0x000fea0003800000 */
.L_x_137:
        /* <DEDUP_REMOVED lines=12> */
.L_x_140:
[----:B------:R-:W-:Y:S05]  /*83f0*/  BSYNC B1 ;  /* 0x0000000000017941 */ /* 0x000fea0003800000 */
.L_x_139:
        /* <DEDUP_REMOVED lines=12> */
.L_x_142:
[----:B------:R-:W-:Y:S05]  /*84c0*/  BSYNC B1 ;  /* 0x0000000000017941 */ /* 0x000fea0003800000 */
.L_x_141:
        /* <DEDUP_REMOVED lines=12> */
.L_x_144:
[----:B------:R-:W-:Y:S05]  /*8590*/  BSYNC B1 ;  /* 0x0000000000017941 */ /* 0x000fea0003800000 */
.L_x_143:
        /* <DEDUP_REMOVED lines=12> */
.L_x_146:
[----:B------:R-:W-:Y:S05]  /*8660*/  BSYNC B1 ;  /* 0x0000000000017941 */ /* 0x000fea0003800000 */
.L_x_145:
        /* <DEDUP_REMOVED lines=12> */
.L_x_148:
[----:B------:R-:W-:Y:S05]  /*8730*/  BSYNC B1 ;  /* 0x0000000000017941 */ /* 0x000fea0003800000 */
.L_x_147:
        /* <DEDUP_REMOVED lines=12> */
.L_x_150:
[----:B------:R-:W-:Y:S05]  /*8800*/  BSYNC B1 ;  /* 0x0000000000017941 */ /* 0x000fea0003800000 */
.L_x_149:
        /* <DEDUP_REMOVED lines=12> */
.L_x_152:
[----:B------:R-:W-:Y:S05]  /*88d0*/  BSYNC B1 ;  /* 0x0000000000017941 */ /* 0x000fea0003800000 */
.L_x_151:
        /* <DEDUP_REMOVED lines=12> */
.L_x_154:
[----:B------:R-:W-:Y:S05]  /*89a0*/  BSYNC B1 ;  /* 0x0000000000017941 */ /* 0x000fea0003800000 */
.L_x_153:
        /* <DEDUP_REMOVED lines=12> */
.L_x_156:
[----:B------:R-:W-:Y:S05]  /*8a70*/  BSYNC B1 ;  /* 0x0000000000017941 */ /* 0x000fea0003800000 */
.L_x_155:
        /* <DEDUP_REMOVED lines=12> */
.L_x_158:
[----:B------:R-:W-:Y:S05]  /*8b40*/  BSYNC B1 ;  /* 0x0000000000017941 */ /* 0x000fea0003800000 */
.L_x_157:
        /* <DEDUP_REMOVED lines=12> */
.L_x_160:
[----:B------:R-:W-:Y:S05]  /*8c10*/  BSYNC B1 ;  /* 0x0000000000017941 */ /* 0x000fea0003800000 */
.L_x_159:
[----:B-----5:R-:W-:Y:S01]  /*8c20*/  LOP3.LUT R44, R44, 0xff, RZ, 0xc0, !PT ;  /* 0x000000ff2c2c7812 */ /* 0x020fe200078ec0ff */
[----:B------:R-:W-:Y:S01]  /*8c30*/  BSSY B1, `(.L_x_161) ;  /* 0x000000b000017945 */ /* 0x000fe20003800000 */
[----:B------:R-:W-:Y:S02]  /*8c40*/  ISETP.LT.OR P3, PT, R42, 0x79, !P2 ;  /* 0x000000792a00780c */ /* 0x000fe40005761670 */
[----:B------:R-:W-:Y:S02]  /*8c50*/  F2FP.F16.E5M2.UNPACK_B R44, R44 ;  /* 0x0000002cff2c723e */ /* 0x000fe400020004ff */
[----:B0--3--:R-:W-:-:S03]  /*8c60*/  PRMT R32, RZ, 0x7610, R32 ;  /* 0x00007610ff207816 */ /* 0x009fc60000000020 */
[----:B------:R-:W-:-:S05]  /*8c70*/  HADD2.F32 R44, -RZ, R44.H0_H0 ;  /* 0x2000002cff2c7230 */ /* 0x000fca0000004100 */
[----:B------:R-:W-:-:S04]  /*8c80*/  FMUL R44, R44, UR21 ;  /* 0x000000152c2c7c20 */ /* 0x000fc80008400000 */
[----:B------:R-:W-:-:S05]  /*8c90*/  FFMA R44, R167, UR20, R44 ;  /* 0x00000014a72c7c23 */ /* 0x000fca000800002c */
[----:B------:R-:W-:-:S05]  /*8ca0*/  F2FP.SATFINITE.E5M2.F32.PACK_AB_MERGE_C R33, RZ, R44, RZ ;  /* 0x0000002cff21723e */ /* 0x000fca00048060ff */
[----:B------:R0:W-:Y:S01]  /*8cb0*/  @!P1 STG.E.U8 desc[UR14][R24.64+0x79], R33 ;  /* 0x0000792118009986 */ /* 0x0001e2000c10110e */
[----:B------:R-:W-:Y:S05]  /*8cc0*/  @P3 BRA `(.L_x_162) ;  /* 0x0000000000043947 */ /* 0x000fea0003800000 */
[----:B------:R3:W5:Y:S02]  /*8cd0*/  LDG.E.U8 R32, desc[UR14][R34.64+0x78] ;  /* 0x0000780e22207981 */ /* 0x000764000c1e1100 */
.L_x_162:
[----:B------:R-:W-:Y:S05]  /*8ce0*/  BSYNC B1 ;  /* 0x0000000000017941 */ /* 0x000fea0003800000 */
.L_x_161:
[----:B-----5:R-:W-:Y:S01]  /*8cf0*/  LOP3.LUT R32, R32, 0xff, RZ, 0xc0, !PT ;  /* 0x000000ff20207812 */ /* 0x020fe200078ec0ff */
[----:B------:R-:W-:Y:S01]  /*8d00*/  BSSY B1, `(.L_x_163) ;  /* 0x000000b000017945 */ /* 0x000fe20003800000 */
[----:B------:R-:W-:Y:S02]  /*8d10*/  ISETP.LT.OR P2, PT, R42, 0x7a, !P2 ;  /* 0x0000007a2a00780c */ /* 0x000fe40005741670 */
[----:B------:R-:W-:Y:S02]  /*8d20*/  F2FP.F16.E5M2.UNPACK_B R32, R32 ;  /* 0x00000020ff20723e */ /* 0x000fe400020004ff */
[----:B0-2---:R-:W-:-:S03]  /*8d30*/  PRMT R24, RZ, 0x7610, R24 ;  /* 0x00007610ff187816 */ /* 0x005fc60000000018 */
[----:B------:R-:W-:-:S05]  /*8d40*/  HADD2.F32 R32, -RZ, R32.H0_H0 ;  /* 0x20000020ff207230 */ /* 0x000fca0000004100 */
[----:B------:R-:W-:-:S04]  /*8d50*/  FMUL R25, R32, UR21 ;  /* 0x0000001520197c20 */ /* 0x000fc80008400000 */
[----:B------:R-:W-:-:S05]  /*8d60*/  FFMA R25, R166, UR20, R25 ;  /* 0x00000014a6197c23 */ /* 0x000fca0008000019 */
[----:B------:R-:W-:-:S05]  /*8d70*/  F2FP.SATFINITE.E5M2.F32.PACK_AB_MERGE_C R25, RZ, R25, RZ ;  /* 0x00000019ff19723e */ /* 0x000fca00048060ff */
[----:B------:R0:W-:Y:S01]  /*8d80*/  @!P3 STG.E.U8 desc[UR14][R26.64+0x78], R25 ;  /* 0x000078191a00b986 */ /* 0x0001e2000c10110e */
[----:B------:R-:W-:Y:S05]  /*8d90*/  @P2 BRA `(.L_x_164) ;  /* 0x0000000000042947 */ /* 0x000fea0003800000 */
[----:B------:R2:W5:Y:S02]  /*8da0*/  LDG.E.U8 R24, desc[UR14][R34.64+0x79] ;  /* 0x0000790e22187981 */ /* 0x000564000c1e1100 */
.L_x_164:
[----:B------:R-:W-:Y:S05]  /*8db0*/  BSYNC B1 ;  /* 0x0000000000017941 */ /* 0x000fea0003800000 */
.L_x_163:
[----:B-----5:R-:W-:Y:S01]  /*8dc0*/  LOP3.LUT R24, R24, 0xff, RZ, 0xc0, !PT ;  /* 0x000000ff18187812 */ /* 0x020fe200078ec0ff */
[----:B------:R-:W-:Y:S01]  /*8dd0*/  BSSY B1, `(.L_x_165) ;  /* 0x0000013000017945 */ /* 0x000fe20003800000 */
[----:B------:R-:W-:Y:S02]  /*8de0*/  IADD3 R33, P1, R43, 0x80, RZ ;  /* 0x000000802b217810 */ /* 0x000fe40007f3e0ff */
[----:B------:R-:W-:-:S03]  /*8df0*/  F2FP.F16.E5M2.UNPACK_B R24, R24 ;  /* 0x00000018ff18723e */ /* 0x000fc600020004ff */
[----:B0-----:R-:W-:Y:S01]  /*8e00*/  IMAD.X R25, RZ, RZ, R39, P1 ;  /* 0x000000ffff197224 */ /* 0x001fe200008e0627 */
[----:B------:R-:W-:Y:S01]  /*8e10*/  ISETP.GE.AND P1, PT, R41, 0x81, PT ;  /* 0x000000812900780c */ /* 0x000fe20003f26270 */
[----:B------:R-:W-:Y:S02]  /*8e20*/  HADD2.F32 R24, -RZ, R24.H0_H0 ;  /* 0x20000018ff187230 */ /* 0x000fe40000004100 */
[----:B--234-:R-:W-:Y:S01]  /*8e30*/  IMAD R34, R25, UR6, RZ ;  /* 0x0000000619227c24 */ /* 0x01cfe2000f8e02ff */
        /* <DEDUP_REMOVED lines=12> */
.L_x_166:
[----:B------:R-:W-:Y:S05]  /*8f00*/  BSYNC B1 ;  /* 0x0000000000017941 */ /* 0x000fea0003800000 */
.L_x_165:
[----:B-----5:R-:W-:Y:S01]  /*8f10*/  LOP3.LUT R32, R32, 0xff, RZ, 0xc0, !PT ;  /* 0x000000ff20207812 */ /* 0x020fe200078ec0ff */
[----:B------:R-:W-:Y:S01]  /*8f20*/  BSSY B1, `(.L_x_167) ;  /* 0x000000b000017945 */ /* 0x000fe20003800000 */
[----:B------:R-:W-:Y:S02]  /*8f30*/  ISETP.LT.OR P3, PT, R42, 0x2, !P1 ;  /* 0x000000022a00780c */ /* 0x000fe40004f61670 */
[----:B------:R-:W-:Y:S02]  /*8f40*/  F2FP.F16.E5M2.UNPACK_B R32, R32 ;  /* 0x00000020ff20723e */ /* 0x000fe400020004ff */
[----:B0-----:R-:W-:-:S03]  /*8f50*/  PRMT R26, RZ, 0x7610, R26 ;  /* 0x00007610ff1a7816 */ /* 0x001fc6000000001a */
[----:B------:R-:W-:-:S05]  /*8f60*/  HADD2.F32 R32, -RZ, R32.H0_H0 ;  /* 0x20000020ff207230 */ /* 0x000fca0000004100 */
[----:B------:R-:W-:-:S04]  /*8f70*/  FMUL R27, R32, UR21 ;  /* 0x00000015201b7c20 */ /* 0x000fc80008400000 */
[----:B------:R-:W-:-:S05]  /*8f80*/  FFMA R27, R164, UR20, R27 ;  /* 0x00000014a41b7c23 */ /* 0x000fca000800001b */
[----:B------:R-:W-:-:S05]  /*8f90*/  F2FP.SATFINITE.E5M2.F32.PACK_AB_MERGE_C R27, RZ, R27, RZ ;  /* 0x0000001bff1b723e */ /* 0x000fca00048060ff */
[----:B------:R0:W-:Y:S01]  /*8fa0*/  @!P5 STG.E.U8 desc[UR14][R30.64], R27 ;  /* 0x0000001b1e00d986 */ /* 0x0001e2000c10110e */
[----:B------:R-:W-:Y:S05]  /*8fb0*/  @P3 BRA `(.L_x_168) ;  /* 0x0000000000043947 */ /* 0x000fea0003800000 */
[----:B------:R3:W5:Y:S02]  /*8fc0*/  LDG.E.U8 R26, desc[UR14][R24.64+0x1] ;  /* 0x0000010e181a7981 */ /* 0x000764000c1e1100 */
.L_x_168:
[----:B------:R-:W-:Y:S05]  /*8fd0*/  BSYNC B1 ;  /* 0x0000000000017941 */ /* 0x000fea0003800000 */
.L_x_167:
[----:B-----5:R-:W-:Y:S01]  /*8fe0*/  LOP3.LUT R26, R26, 0xff, RZ, 0xc0, !PT ;  /* 0x000000ff1a1a7812 */ /* 0x020fe200078ec0ff */
[----:B------:R-:W-:Y:S01]  /*8ff0*/  BSSY B1, `(.L_x_169) ;  /* 0x0000013000017945 */ /* 0x000fe20003800000 */
[----:B------:R-:W-:Y:S02]  /*9000*/  IADD3 R43, P2, R43, 0x88, RZ ;  /* 0x000000882b2b7810 */ /* 0x000fe40007f5e0ff */
[----:B------:R-:W-:Y:S02]  /*9010*/  F2FP.F16.E5M2.UNPACK_B R26, R26 ;  /* 0x0000001aff1a723e */ /* 0x000fe400020004ff */
[----:B------:R-:W-:Y:S01]  /*9020*/  PRMT R32, RZ, 0x7610, R32 ;  /* 0x00007610ff207816 */ /* 0x000fe20000000020 */
[----:B------:R-:W-:Y:S01]  /*9030*/  IMAD.X R38, RZ, RZ, R39, P2 ;  /* 0x000000ffff267224 */ /* 0x000fe200010e0627 */
[----:B------:R-:W-:Y:S01]  /*9040*/  ISETP.GE.AND P2, PT, R41, 0x89, PT ;  /* 0x000000892900780c */ /* 0x000fe20003f46270 */
[----:B------:R-:W-:Y:S02]  /*9050*/  HADD2.F32 R26, -RZ, R26.H0_H0 ;  /* 0x2000001aff1a7230 */ /* 0x000fe40000004100 */
[----:B------:R-:W-:Y:S01]  /*9060*/  IMAD R38, R38, UR6, RZ ;  /* 0x0000000626267c24 */ /* 0x000fe2000f8e02ff */
[----:B------:R-:W-:Y:S01]  /*9070*/  ISETP.LT.OR P5, PT, R42, 0x1, !P2 ;  /* 0x000000012a00780c */ /* 0x000fe200057a1670 */
[----:B------:R-:W-:-:S04]  /*9080*/  IMAD.WIDE.U32 R36, R43, UR6, R36 ;  /* 0x000000062b247c25 */ /* 0x000fc8000f8e0024 */
[----:B------:R-:W-:Y:S01]  /*9090*/  FMUL R26, R26, UR21 ;  /* 0x000000151a1a7c20 */ /* 0x000fe20008400000 */
[----:B------:R-:W-:-:S03]  /*90a0*/  IMAD R43, R43, UR7, R38 ;  /* 0x000000072b2b7c24 */ /* 0x000fc6000f8e0226 */
[----:B------:R-:W-:Y:S01]  /*90b0*/  FFMA R163, R163, UR20, R26 ;  /* 0x00000014a3a37c23 */ /* 0x000fe2000800001a */
[----:B------:R-:W-:-:S04]  /*90c0*/  IADD3 R26, P6, R36, UR10, RZ ;  /* 0x0000000a241a7c10 */ /* 0x000fc8000ffde0ff */
[----:B------:R-:W-:Y:S02]  /*90d0*/  F2FP.SATFINITE.E5M2.F32.PACK_AB_MERGE_C R163, RZ, R163, RZ ;  /* 0x000000a3ffa3723e */ /* 0x000fe400048060ff */
[----:B0-----:R-:W-:-:S03]  /*90e0*/  IADD3.X R27, R37, UR11, R43, P6, !PT ;  /* 0x0000000b251b7c10 */ /* 0x001fc6000b7fe42b */
[----:B------:R0:W-:Y:S01]  /*90f0*/  @!P3 STG.E.U8 desc[UR14][R30.64+0x1], R163 ;  /* 0x000001a31e00b986 */ /* 0x0001e2000c10110e */
[----:B------:R-:W-:Y:S05]  /*9100*/  @P5 BRA `(.L_x_170) ;  /* 0x0000000000045947 */ /* 0x000fea0003800000 */
[----:B------:R4:W5:Y:S02]  /*9110*/  LDG.E.U8 R32, desc[UR14][R26.64] ;  /* 0x0000000e1a207981 */ /* 0x000964000c1e1100 */
.L_x_170:
[----:B------:R-:W-:Y:S05]  /*9120*/  BSYNC B1 ;  /* 0x0000000000017941 */ /* 0x000fea0003800000 */
.L_x_169:
        /* <DEDUP_REMOVED lines=12> */
.L_x_172:
[----:B------:R-:W-:Y:S05]  /*91f0*/  BSYNC B1 ;  /* 0x0000000000017941 */ /* 0x000fea0003800000 */
.L_x_171:
        /* <DEDUP_REMOVED lines=12> */
.L_x_174:
[----:B------:R-:W-:Y:S05]  /*92c0*/  BSYNC B1 ;  /* 0x0000000000017941 */ /* 0x000fea0003800000 */
.L_x_173:
        /* <DEDUP_REMOVED lines=12> */
.L_x_176:
[----:B------:R-:W-:Y:S05]  /*9390*/  BSYNC B1 ;  /* 0x0000000000017941 */ /* 0x000fea0003800000 */
.L_x_175:
        /* <DEDUP_REMOVED lines=12> */
.L_x_178:
[----:B------:R-:W-:Y:S05]  /*9460*/  BSYNC B1 ;  /* 0x0000000000017941 */ /* 0x000fea0003800000 */
.L_x_177:
        /* <DEDUP_REMOVED lines=12> */
.L_x_180:
[----:B------:R-:W-:Y:S05]  /*9530*/  BSYNC B1 ;  /* 0x0000000000017941 */ /* 0x000fea0003800000 */
.L_x_179:
        /* <DEDUP_REMOVED lines=12> */
.L_x_182:
[----:B------:R-:W-:Y:S05]  /*9600*/  BSYNC B1 ;  /* 0x0000000000017941 */ /* 0x000fea0003800000 */
.L_x_181:
        /* <DEDUP_REMOVED lines=12> */
.L_x_184:
[----:B------:R-:W-:Y:S05]  /*96d0*/  BSYNC B1 ;  /* 0x0000000000017941 */ /* 0x000fea0003800000 */
.L_x_183:
        /* <DEDUP_REMOVED lines=12> */
.L_x_186:
[----:B------:R-:W-:Y:S05]  /*97a0*/  BSYNC B1 ;  /* 0x0000000000017941 */ /* 0x000fea0003800000 */
.L_x_185:
        /* <DEDUP_REMOVED lines=12> */
.L_x_188:
[----:B------:R-:W-:Y:S05]  /*9870*/  BSYNC B1 ;  /* 0x0000000000017941 */ /* 0x000fea0003800000 */
.L_x_187:
        /* <DEDUP_REMOVED lines=12> */
.L_x_190:
[----:B------:R-:W-:Y:S05]  /*9940*/  BSYNC B1 ;  /* 0x0000000000017941 */ /* 0x000fea0003800000 */
.L_x_189:
        /* <DEDUP_REMOVED lines=12> */
.L_x_192:
[----:B------:R-:W-:Y:S05]  /*9a10*/  BSYNC B1 ;  /* 0x0000000000017941 */ /* 0x000fea0003800000 */
.L_x_191:
[----:B-----5:R-:W-:Y:S01]  /*9a20*/  LOP3.LUT R32, R32, 0xff, RZ, 0xc0, !PT ;  /* 0x000000ff20207812 */ /* 0x020fe200078ec0ff */
[----:B------:R-:W-:Y:S01]  /*9a30*/  BSSY B1, `(.L_x_193) ;  /* 0x000000b000017945 */ /* 0x000fe20003800000 */
[----:B------:R-:W-:Y:S02]  /*9a40*/  ISETP.LT.OR P5, PT, R42, 0x19, !P2 ;  /* 0x000000192a00780c */ /* 0x000fe400057a1670 */
[----:B------:R-:W-:-:S05]  /*9a50*/  F2FP.F16.E5M2.UNPACK_B R32, R32 ;  /* 0x00000020ff20723e */ /* 0x000fca00020004ff */
[----:B------:R-:W-:-:S05]  /*9a60*/  HADD2.F32 R32, -RZ, R32.H0_H0 ;  /* 0x20000020ff207230 */ /* 0x000fca0000004100 */
[----:B------:R-:W-:-:S04]  /*9a70*/  FMUL R32, R32, UR21 ;  /* 0x0000001520207c20 */ /* 0x000fc80008400000 */
[----:B------:R-:W-:Y:S01]  /*9a80*/  FFMA R32, R23, UR20, R32 ;  /* 0x0000001417207c23 */ /* 0x000fe20008000020 */
[----:B------:R-:W-:-:S04]  /*9a90*/  PRMT R23, RZ, 0x7610, R23 ;  /* 0x00007610ff177816 */ /* 0x000fc80000000017 */
[----:B0-----:R-:W-:-:S05]  /*9aa0*/  F2FP.SATFINITE.E5M2.F32.PACK_AB_MERGE_C R33, RZ, R32, RZ ;  /* 0x00000020ff21723e */ /* 0x001fca00048060ff */
[----:B------:R0:W-:Y:S01]  /*9ab0*/  @!P3 STG.E.U8 desc[UR14][R30.64+0x19], R33 ;  /* 0x000019211e00b986 */ /* 0x0001e2000c10110e */
[----:B------:R-:W-:Y:S05]  /*9ac0*/  @P5 BRA `(.L_x_194) ;  /* 0x0000000000045947 */ /* 0x000fea0003800000 */
[----:B------:R0:W5:Y:S02]  /*9ad0*/  LDG.E.U8 R23, desc[UR14][R26.64+0x18] ;  /* 0x0000180e1a177981 */ /* 0x000164000c1e1100 */
.L_x_194:
[----:B------:R-:W-:Y:S05]  /*9ae0*/  BSYNC B1 ;  /* 0x0000000000017941 */ /* 0x000fea0003800000 */
.L_x_193:
        /* <DEDUP_REMOVED lines=8> */
[----:B------:R-:W-:-:S05]  /*9b70*/  F2FP.SATFINITE.E5M2.F32.PACK_AB_MERGE_C R23, RZ, R23, RZ ;  /* 0x00000017ff17723e */ /* 0x000fca00048060ff */
[----:B------:R0:W-:Y:S01]  /*9b80*/  @!P5 STG.E.U8 desc[UR14][R28.64+0x18], R23 ;  /* 0x000018171c00d986 */ /* 0x0001e2000c10110e */
[----:B------:R-:W-:Y:S05]  /*9b90*/  @P3 BRA `(.L_x_196) ;  /* 0x0000000000043947 */ /* 0x000fea0003800000 */
[----:B------:R0:W5:Y:S02]  /*9ba0*/  LDG.E.U8 R22, desc[UR14][R26.64+0x19] ;  /* 0x0000190e1a167981 */ /* 0x000164000c1e1100 */
.L_x_196:
[----:B------:R-:W-:Y:S05]  /*9bb0*/  BSYNC B1 ;  /* 0x0000000000017941 */ /* 0x000fea0003800000 */
.L_x_195:
        /* <DEDUP_REMOVED lines=12> */
.L_x_198:
[----:B------:R-:W-:Y:S05]  /*9c80*/  BSYNC B1 ;  /* 0x0000000000017941 */ /* 0x000fea0003800000 */
.L_x_197:
        /* <DEDUP_REMOVED lines=12> */
.L_x_200:
[----:B------:R-:W-:Y:S05]  /*9d50*/  BSYNC B1 ;  /* 0x0000000000017941 */ /* 0x000fea0003800000 */
.L_x_199:
        /* <DEDUP_REMOVED lines=12> */
.L_x_202:
[----:B------:R-:W-:Y:S05]  /*9e20*/  BSYNC B1 ;  /* 0x0000000000017941 */ /* 0x000fea0003800000 */
.L_x_201:
        /* <DEDUP_REMOVED lines=12> */
.L_x_204:
[----:B------:R-:W-:Y:S05]  /*9ef0*/  BSYNC B1 ;  /* 0x0000000000017941 */ /* 0x000fea0003800000 */
.L_x_203:
        /* <DEDUP_REMOVED lines=12> */
.L_x_206:
[----:B------:R-:W-:Y:S05]  /*9fc0*/  BSYNC B1 ;  /* 0x0000000000017941 */ /* 0x000fea0003800000 */
.L_x_205:
        /* <DEDUP_REMOVED lines=12> */
.L_x_208:
[----:B------:R-:W-:Y:S05]  /*a090*/  BSYNC B1 ;  /* 0x0000000000017941 */ /* 0x000fea0003800000 */
.L_x_207:
        /* <DEDUP_REMOVED lines=12> */
.L_x_210:
[----:B------:R-:W-:Y:S05]  /*a160*/  BSYNC B1 ;  /* 0x0000000000017941 */ /* 0x000fea0003800000 */
.L_x_209:
        /* <DEDUP_REMOVED lines=12> */
.L_x_212:
[----:B------:R-:W-:Y:S05]  /*a230*/  BSYNC B1 ;  /* 0x0000000000017941 */ /* 0x000fea0003800000 */
.L_x_211:
        /* <DEDUP_REMOVED lines=12> */
.L_x_214:
[----:B------:R-:W-:Y:S05]  /*a300*/  BSYNC B1 ;  /* 0x0000000000017941 */ /* 0x000fea0003800000 */
.L_x_213:
        /* <DEDUP_REMOVED lines=12> */
.L_x_216:
[----:B------:R-:W-:Y:S05]  /*a3d0*/  BSYNC B1 ;  /* 0x0000000000017941 */ /* 0x000fea0003800000 */
.L_x_215:
        /* <DEDUP_REMOVED lines=12> */
.L_x_218:
[----:B------:R-:W-:Y:S05]  /*a4a0*/  BSYNC B1 ;  /* 0x0000000000017941 */ /* 0x000fea0003800000 */
.L_x_217:
        /* <DEDUP_REMOVED lines=12> */
.L_x_220:
[----:B------:R-:W-:Y:S05]  /*a570*/  BSYNC B1 ;  /* 0x0000000000017941 */ /* 0x000fea0003800000 */
.L_x_219:
        /* <DEDUP_REMOVED lines=12> */
.L_x_222:
[----:B------:R-:W-:Y:S05]  /*a640*/  BSYNC B1 ;  /* 0x0000000000017941 */ /* 0x000fea0003800000 */
.L_x_221:
        /* <DEDUP_REMOVED lines=12> */
.L_x_224:
[----:B------:R-:W-:Y:S05]  /*a710*/  BSYNC B1 ;  /* 0x0000000000017941 */ /* 0x000fea0003800000 */
.L_x_223:
        /* <DEDUP_REMOVED lines=12> */
.L_x_226:
[----:B------:R-:W-:Y:S05]  /*a7e0*/  BSYNC B1 ;  /* 0x0000000000017941 */ /* 0x000fea0003800000 */
.L_x_225:
        /* <DEDUP_REMOVED lines=12> */
.L_x_228:
[----:B------:R-:W-:Y:S05]  /*a8b0*/  BSYNC B1 ;  /* 0x0000000000017941 */ /* 0x000fea0003800000 */
.L_x_227:
        /* <DEDUP_REMOVED lines=12> */
.L_x_230:
[----:B------:R-:W-:Y:S05]  /*a980*/  BSYNC B1 ;  /* 0x0000000000017941 */ /* 0x000fea0003800000 */
.L_x_229:
        /* <DEDUP_REMOVED lines=12> */
.L_x_232:
[----:B------:R-:W-:Y:S05]  /*aa50*/  BSYNC B1 ;  /* 0x0000000000017941 */ /* 0x000fea0003800000 */
.L_x_231:
        /* <DEDUP_REMOVED lines=12> */
.L_x_234:
[----:B------:R-:W-:Y:S05]  /*ab20*/  BSYNC B1 ;  /* 0x0000000000017941 */ /* 0x000fea0003800000 */
.L_x_233:
        /* <DEDUP_REMOVED lines=12> */
.L_x_236:
[----:B------:R-:W-:Y:S05]  /*abf0*/  BSYNC B1 ;  /* 0x0000000000017941 */ /* 0x000fea0003800000 */
.L_x_235:
[----:B-----5:R-:W-:Y:S01]  /*ac00*/  LOP3.LUT R2, R2, 0xff, RZ, 0xc0, !PT ;  /* 0x000000ff02027812 */ /* 0x020fe200078ec0ff */
[----:B------:R-:W-:Y:S01]  /*ac10*/  BSSY B1, `(.L_x_237) ;  /* 0x000000b000017945 */ /* 0x000fe20003800000 */
[----:B------:R-:W-:Y:S02]  /*ac20*/  ISETP.LT.OR P5, PT, R42, 0x49, !P1 ;  /* 0x000000492a00780c */ /* 0x000fe40004fa1670 */
[----:B------:R-:W-:-:S05]  /*ac30*/  F2FP.F16.E5M2.UNPACK_B R2, R2 ;  /* 0x00000002ff02723e */ /* 0x000fca00020004ff */
[----:B------:R-:W-:-:S05]  /*ac40*/  HADD2.F32 R2, -RZ, R2.H0_H0 ;  /* 0x20000002ff027230 */ /* 0x000fca0000004100 */
[----:B0-----:R-:W-:-:S04]  /*ac50*/  FMUL R3, R2, UR21 ;  /* 0x0000001502037c20 */ /* 0x001fc80008400000 */
[----:B------:R-:W-:Y:S01]  /*ac60*/  FFMA R3, R0, UR20, R3 ;  /* 0x0000001400037c23 */ /* 0x000fe20008000003 */
[----:B------:R-:W-:-:S04]  /*ac70*/  PRMT R0, RZ, 0x7610, R0 ;  /* 0x00007610ff007816 */ /* 0x000fc80000000000 */
[----:B------:R-:W-:-:S05]  /*ac80*/  F2FP.SATFINITE.E5M2.F32.PACK_AB_MERGE_C R3, RZ, R3, RZ ;  /* 0x00000003ff03723e */ /* 0x000fca00048060ff */
[----:B------:R0:W-:Y:S01]  /*ac90*/  @!P3 STG.E.U8 desc[UR14][R28.64+0x41], R3 ;  /* 0x000041031c00b986 */ /* 0x0001e2000c10110e */
[----:B------:R-:W-:Y:S05]  /*aca0*/  @P5 BRA `(.L_x_238) ;  /* 0x0000000000045947 */ /* 0x000fea0003800000 */
[----:B------:R0:W5:Y:S02]  /*acb0*/  LDG.E.U8 R0, desc[UR14][R24.64+0x48] ;  /* 0x0000480e18007981 */ /* 0x000164000c1e1100 */
.L_x_238:
[----:B------:R-:W-:Y:S05]  /*acc0*/  BSYNC B1 ;  /* 0x0000000000017941 */ /* 0x000fea0003800000 */
.L_x_237:
[----:B------:R-:W2:Y:S01]  /*acd0*/  LDL.LU R2, [R1] ;  /* 0x0000000001027983 */ /* 0x000ea20000300800 */
[----:B-----5:R-:W-:Y:S01]  /*ace0*/  LOP3.LUT R0, R0, 0xff, RZ, 0xc0, !PT ;  /* 0x000000ff00007812 */ /* 0x020fe200078ec0ff */
[----:B------:R-:W-:Y:S01]  /*acf0*/  BSSY B1, `(.L_x_239) ;  /* 0x000000b000017945 */ /* 0x000fe20003800000 */
[----:B------:R-:W-:Y:S02]  /*ad00*/  ISETP.LT.OR P3, PT, R42, 0x4a, !P1 ;  /* 0x0000004a2a00780c */ /* 0x000fe40004f61670 */
[----:B------:R-:W-:-:S05]  /*ad10*/  F2FP.F16.E5M2.UNPACK_B R0, R0 ;  /* 0x00000000ff00723e */ /* 0x000fca00020004ff */
[----:B------:R-:W-:-:S05]  /*ad20*/  HADD2.F32 R0, -RZ, R0.H0_H0 ;  /* 0x20000000ff007230 */ /* 0x000fca0000004100 */
[----:B------:R-:W-:-:S04]  /*ad30*/  FMUL R0, R0, UR21 ;  /* 0x0000001500007c20 */ /* 0x000fc80008400000 */
[----:B--2---:R-:W-:-:S05]  /*ad40*/  FFMA R0, R2, UR20, R0 ;  /* 0x0000001402007c23 */ /* 0x004fca0008000000 */
[----:B0-----:R-:W-:Y:S02]  /*ad50*/  F2FP.SATFINITE.E5M2.F32.PACK_AB_MERGE_C R3, RZ, R0, RZ ;  /* 0x00000000ff03723e */ /* 0x001fe400048060ff */
[----:B------:R-:W-:-:S03]  /*ad60*/  PRMT R0, RZ, 0x7610, R0 ;  /* 0x00007610ff007816 */ /* 0x000fc60000000000 */
[----:B------:R0:W-:Y:S01]  /*ad70*/  @!P5 STG.E.U8 desc[UR14][R30.64+0x48], R3 ;  /* 0x000048031e00d986 */ /* 0x0001e2000c10110e */
[----:B------:R-:W-:Y:S05]  /*ad80*/  @P3 BRA `(.L_x_240) ;  /* 0x0000000000043947 */ /* 0x000fea0003800000 */
[----:B------:R2:W5:Y:S02]  /*ad90*/  LDG.E.U8 R0, desc[UR14][R24.64+0x49] ;  /* 0x0000490e18007981 */ /* 0x000564000c1e1100 */
.L_x_240:
[----:B------:R-:W-:Y:S05]  /*ada0*/  BSYNC B1 ;  /* 0x0000000000017941 */ /* 0x000fea0003800000 */
.L_x_239:
[----:B------:R-:W3:Y:S01]  /*adb0*/  LDL.LU R2, [R1+0x4] ;  /* 0x0000040001027983 */ /* 0x000ee20000300800 */
[----:B-----5:R-:W-:Y:S01]  /*adc0*/  LOP3.LUT R0, R0, 0xff, RZ, 0xc0, !PT ;  /* 0x000000ff00007812 */ /* 0x020fe200078ec0ff */
[----:B------:R-:W-:Y:S01]  /*add0*/  BSSY B1, `(.L_x_241) ;  /* 0x000000b000017945 */ /* 0x000fe20003800000 */
[----:B------:R-:W-:Y:S02]  /*ade0*/  ISETP.LT.OR P5, PT, R42, 0x49, !P2 ;  /* 0x000000492a00780c */ /* 0x000fe400057a1670 */
[----:B------:R-:W-:-:S05]  /*adf0*/  F2FP.F16.E5M2.UNPACK_B R0, R0 ;  /* 0x00000000ff00723e */ /* 0x000fca00020004ff */
[----:B------:R-:W-:-:S05]  /*ae00*/  HADD2.F32 R0, -RZ, R0.H0_H0 ;  /* 0x20000000ff007230 */ /* 0x000fca0000004100 */
[----:B------:R-:W-:-:S04]  /*ae10*/  FMUL R0, R0, UR21 ;  /* 0x0000001500007c20 */ /* 0x000fc80008400000 */
[----:B---3--:R-:W-:-:S05]  /*ae20*/  FFMA R0, R2, UR20, R0 ;  /* 0x0000001402007c23 */ /* 0x008fca0008000000 */
[----:B0-----:R-:W-:Y:S02]  /*ae30*/  F2FP.SATFINITE.E5M2.F32.PACK_AB_MERGE_C R3, RZ, R0, RZ ;  /* 0x00000000ff03723e */ /* 0x001fe400048060ff */
[----:B------:R-:W-:-:S03]  /*ae40*/  PRMT R0, RZ, 0x7610, R0 ;  /* 0x00007610ff007816 */ /* 0x000fc60000000000 */
[----:B------:R0:W-:Y:S01]  /*ae50*/  @!P3 STG.E.U8 desc[UR14][R30.64+0x49], R3 ;  /* 0x000049031e00b986 */ /* 0x0001e2000c10110e */
[----:B------:R-:W-:Y:S05]  /*ae60*/  @P5 BRA `(.L_x_242) ;  /* 0x0000000000045947 */ /* 0x000fea0003800000 */
[----:B------:R3:W5:Y:S02]  /*ae70*/  LDG.E.U8 R0, desc[UR14][R26.64+0x48] ;  /* 0x0000480e1a007981 */ /* 0x000764000c1e1100 */
.L_x_242:
[----:B------:R-:W-:Y:S05]  /*ae80*/  BSYNC B1 ;  /* 0x0000000000017941 */ /* 0x000fea0003800000 */
.L_x_241:
[----:B------:R-:W2:Y:S01]  /*ae90*/  LDL.LU R2, [R1+0x8] ;  /* 0x0000080001027983 */ /* 0x000ea20000300800 */
        /* <DEDUP_REMOVED lines=12> */
.L_x_244:
[----:B------:R-:W-:Y:S05]  /*af60*/  BSYNC B1 ;  /* 0x0000000000017941 */ /* 0x000fea0003800000 */
.L_x_243:
        /* <DEDUP_REMOVED lines=13> */
.L_x_246:
[----:B------:R-:W-:Y:S05]  /*b040*/  BSYNC B1 ;  /* 0x0000000000017941 */ /* 0x000fea0003800000 */
.L_x_245:
        /* <DEDUP_REMOVED lines=13> */
.L_x_248:
[----:B------:R-:W-:Y:S05]  /*b120*/  BSYNC B1 ;  /* 0x0000000000017941 */ /* 0x000fea0003800000 */
.L_x_247:
        /* <DEDUP_REMOVED lines=13> */
.L_x_250:
[----:B------:R-:W-:Y:S05]  /*b200*/  BSYNC B1 ;  /* 0x0000000000017941 */ /* 0x000fea0003800000 */
.L_x_249:
        /* <DEDUP_REMOVED lines=13> */
.L_x_252:
[----:B------:R-:W-:Y:S05]  /*b2e0*/  BSYNC B1 ;  /* 0x0000000000017941 */ /* 0x000fea0003800000 */
.L_x_251:
        /* <DEDUP_REMOVED lines=13> */
.L_x_254:
[----:B------:R-:W-:Y:S05]  /*b3c0*/  BSYNC B1 ;  /* 0x0000000000017941 */ /* 0x000fea0003800000 */
.L_x_253:
        /* <DEDUP_REMOVED lines=13> */
.L_x_256:
[----:B------:R-:W-:Y:S05]  /*b4a0*/  BSYNC B1 ;  /* 0x0000000000017941 */ /* 0x000fea0003800000 */
.L_x_255:
        /* <DEDUP_REMOVED lines=13> */
.L_x_258:
[----:B------:R-:W-:Y:S05]  /*b580*/  BSYNC B1 ;  /* 0x0000000000017941 */ /* 0x000fea0003800000 */
.L_x_257:
        /* <DEDUP_REMOVED lines=13> */
.L_x_260:
[----:B------:R-:W-:Y:S05]  /*b660*/  BSYNC B1 ;  /* 0x0000000000017941 */ /* 0x000fea0003800000 */
.L_x_259:
        /* <DEDUP_REMOVED lines=13> */
.L_x_262:
[----:B------:R-:W-:Y:S05]  /*b740*/  BSYNC B1 ;  /* 0x0000000000017941 */ /* 0x000fea0003800000 */
.L_x_261:
        /* <DEDUP_REMOVED lines=13> */
.L_x_264:
[----:B------:R-:W-:Y:S05]  /*b820*/  BSYNC B1 ;  /* 0x0000000000017941 */ /* 0x000fea0003800000 */
.L_x_263:
        /* <DEDUP_REMOVED lines=13> */
.L_x_266:
[----:B------:R-:W-:Y:S05]  /*b900*/  BSYNC B1 ;  /* 0x0000000000017941 */ /* 0x000fea0003800000 */
.L_x_265:
        /* <DEDUP_REMOVED lines=13> */
.L_x_268:
[----:B------:R-:W-:Y:S05]  /*b9e0*/  BSYNC B1 ;  /* 0x0000000000017941 */ /* 0x000fea0003800000 */
.L_x_267:
        /* <DEDUP_REMOVED lines=13> */
.L_x_270:
[----:B------:R-:W-:Y:S05]  /*bac0*/  BSYNC B1 ;  /* 0x0000000000017941 */ /* 0x000fea0003800000 */
.L_x_269:
        /* <DEDUP_REMOVED lines=13> */
.L_x_272:
[----:B------:R-:W-:Y:S05]  /*bba0*/  BSYNC B1 ;  /* 0x0000000000017941 */ /* 0x000fea0003800000 */
.L_x_271:
        /* <DEDUP_REMOVED lines=13> */
.L_x_274:
[----:B------:R-:W-:Y:S05]  /*bc80*/  BSYNC B1 ;  /* 0x0000000000017941 */ /* 0x000fea0003800000 */
.L_x_273:
        /* <DEDUP_REMOVED lines=13> */
.L_x_276:
[----:B------:R-:W-:Y:S05]  /*bd60*/  BSYNC B1 ;  /* 0x0000000000017941 */ /* 0x000fea0003800000 */
.L_x_275:
        /* <DEDUP_REMOVED lines=13> */
.L_x_278:
[----:B------:R-:W-:Y:S05]  /*be40*/  BSYNC B1 ;  /* 0x0000000000017941 */ /* 0x000fea0003800000 */
.L_x_277:
        /* <DEDUP_REMOVED lines=13> */
.L_x_280:
[----:B------:R-:W-:Y:S05]  /*bf20*/  BSYNC B1 ;  /* 0x0000000000017941 */ /* 0x000fea0003800000 */
.L_x_279:
        /* <DEDUP_REMOVED lines=13> */
.L_x_282:
[----:B------:R-:W-:Y:S05]  /*c000*/  BSYNC B1 ;  /* 0x0000000000017941 */ /* 0x000fea0003800000 */
.L_x_281:
        /* <DEDUP_REMOVED lines=13> */
.L_x_284:
[----:B------:R-:W-:Y:S05]  /*c0e0*/  BSYNC B1 ;  /* 0x0000000000017941 */ /* 0x000fea0003800000 */
.L_x_283:
        /* <DEDUP_REMOVED lines=13> */
.L_x_286:
[----:B------:R-:W-:Y:S05]  /*c1c0*/  BSYNC B1 ;  /* 0x0000000000017941 */ /* 0x000fea0003800000 */
.L_x_285:
        /* <DEDUP_REMOVED lines=13> */
.L_x_288:
[----:B------:R-:W-:Y:S05]  /*c2a0*/  BSYNC B1 ;  /* 0x0000000000017941 */ /* 0x000fea0003800000 */
.L_x_287:
        /* <DEDUP_REMOVED lines=13> */
.L_x_290:
[----:B------:R-:W-:Y:S05]  /*c380*/  BSYNC B1 ;  /* 0x0000000000017941 */ /* 0x000fea0003800000 */
.L_x_289:
        /* <DEDUP_REMOVED lines=13> */
.L_x_292:
[----:B------:R-:W-:Y:S05]  /*c460*/  BSYNC B1 ;  /* 0x0000000000017941 */ /* 0x000fea0003800000 */
.L_x_291:
[----:B------:R-:W-:Y:S05]  /*c470*/  @P2 BRA `(.L_x_293) ;  /* 0x0000002000a42947 */ /* 0x000fea0003800000 */
[----:B------:R-:W2:Y:S01]  /*c480*/  LDL.LU R2, [R1+0x6c] ;  /* 0x00006c0001027983 */ /* 0x000ea20000300800 */
[----:B-----5:R-:W-:-:S04]  /*c490*/  LOP3.LUT R0, R0, 0xff, RZ, 0xc0, !PT ;  /* 0x000000ff00007812 */ /* 0x020fc800078ec0ff */
[----:B------:R-:W-:-:S05]  /*c4a0*/  F2FP.F16.E5M2.UNPACK_B R0, R0 ;  /* 0x00000000ff00723e */ /* 0x000fca00020004ff */
[----:B------:R-:W-:-:S05]  /*c4b0*/  HADD2.F32 R0, -RZ, R0.H0_H0 ;  /* 0x20000000ff007230 */ /* 0x000fca0000004100 */
[----:B------:R-:W-:-:S04]  /*c4c0*/  FMUL R0, R0, UR21 ;  /* 0x0000001500007c20 */ /* 0x000fc80008400000 */
[----:B--2---:R-:W-:-:S05]  /*c4d0*/  FFMA R0, R2, UR20, R0 ;  /* 0x0000001402007c23 */ /* 0x004fca0008000000 */
[----:B0-----:R-:W-:-:S05]  /*c4e0*/  F2FP.SATFINITE.E5M2.F32.PACK_AB_MERGE_C R3, RZ, R0, RZ ;  /* 0x00000000ff03723e */ /* 0x001fca00048060ff */
[----:B------:R0:W-:Y:S01]  /*c4f0*/  STG.E.U8 desc[UR14][R28.64+0x79], R3 ;  /* 0x000079031c007986 */ /* 0x0001e2000c10110e */
[----:B------:R-:W-:Y:S05]  /*c500*/  BRA `(.L_x_293) ;  /* 0x0000002000807947 */ /* 0x000fea0003800000 */
.L_x_36:
[----:B------:R-:W-:Y:S01]  /*c510*/  ISETP.GE.AND P5, PT, R41, 0x1, PT ;  /* 0x000000012900780c */ /* 0x000fe20003fa6270 */
[----:B------:R-:W-:Y:S01]  /*c520*/  FMUL R227, R227, UR20 ;  /* 0x00000014e3e37c20 */ /* 0x000fe20008400000 */
[----:B------:R-:W-:Y:S02]  /*c530*/  ISETP.GE.AND P2, PT, R41, 0x9, PT ;  /* 0x000000092900780c */ /* 0x000fe40003f46270 */
[C---:B------:R-:W-:Y:S02]  /*c540*/  ISETP.LT.OR P1, PT, R42.reuse, 0x2, !P5 ;  /* 0x000000022a00780c */ /* 0x040fe40006f21670 */
[----:B------:R-:W-:Y:S02]  /*c550*/  F2FP.SATFINITE.E5M2.F32.PACK_AB_MERGE_C R227, RZ, R227, RZ ;  /* 0x000000e3ffe3723e */ /* 0x000fe400048060ff */
[----:B------:R-:W-:Y:S01]  /*c560*/  ISETP.LT.OR P3, PT, R42, 0x1, !P5 ;  /* 0x000000012a00780c */ /* 0x000fe20006f61670 */
[----:B------:R-:W-:Y:S01]  /*c570*/  FMUL R228, R228, UR20 ;  /* 0x00000014e4e47c20 */ /* 0x000fe20008400000 */
[----:B------:R-:W-:Y:S01]  /*c580*/  ISETP.LT.OR P6, PT, R42, 0x1, !P2 ;  /* 0x000000012a00780c */ /* 0x000fe200057c1670 */
[----:B------:R-:W-:Y:S01]  /*c590*/  FMUL R225, R225, UR20 ;  /* 0x00000014e1e17c20 */ /* 0x000fe20008400000 */
[----:B------:R-:W-:-:S05]  /*c5a0*/  FMUL R226, R226, UR20 ;  /* 0x00000014e2e27c20 */ /* 0x000fca0008400000 */
[----:B------:R-:W-:Y:S01]  /*c5b0*/  @!P1 STG.E.U8 desc[UR14][R24.64+0x1], R227 ;  /* 0x000001e318009986 */ /* 0x000fe2000c10110e */
[C---:B------:R-:W-:Y:S02]  /*c5c0*/  ISETP.LT.OR P1, PT, R42.reuse, 0x2, !P2 ;  /* 0x000000022a00780c */ /* 0x040fe40005721670 */
[----:B------:R-:W-:Y:S02]  /*c5d0*/  F2FP.SATFINITE.E5M2.F32.PACK_AB_MERGE_C R33, RZ, R228, RZ ;  /* 0x000000e4ff21723e */ /* 0x000fe400048060ff */
[----:B------:R-:W-:Y:S02]  /*c5e0*/  F2FP.SATFINITE.E5M2.F32.PACK_AB_MERGE_C R225, RZ, R225, RZ ;  /* 0x000000e1ffe1723e */ /* 0x000fe400048060ff */
[----:B------:R-:W-:Y:S01]  /*c5f0*/  F2FP.SATFINITE.E5M2.F32.PACK_AB_MERGE_C R35, RZ, R226, RZ ;  /* 0x000000e2ff23723e */ /* 0x000fe200048060ff */
[----:B------:R0:W-:Y:S01]  /*c600*/  @!P3 STG.E.U8 desc[UR14][R24.64], R33 ;  /* 0x000000211800b986 */ /* 0x0001e2000c10110e */
[----:B------:R-:W-:Y:S01]  /*c610*/  ISETP.LT.OR P3, PT, R42, 0x9, !P5 ;  /* 0x000000092a00780c */ /* 0x000fe20006f61670 */
[----:B------:R-:W-:-:S02]  /*c620*/  FMUL R224, R224, UR20 ;  /* 0x00000014e0e07c20 */ /* 0x000fc40008400000 */
[----:B------:R2:W-:Y:S01]  /*c630*/  @!P6 STG.E.U8 desc[UR14][R26.64], R35 ;  /* 0x000000231a00e986 */ /* 0x0005e2000c10110e */
[----:B------:R-:W-:-:S03]  /*c640*/  ISETP.LT.OR P6, PT, R42, 0x9, !P2 ;  /* 0x000000092a00780c */ /* 0x000fc600057c1670 */
[----:B------:R-:W-:Y:S01]  /*c650*/  @!P1 STG.E.U8 desc[UR14][R26.64+0x1], R225 ;  /* 0x000001e11a009986 */ /* 0x000fe2000c10110e */
[----:B------:R-:W-:Y:S01]  /*c660*/  ISETP.LT.OR P1, PT, R42, 0xa, !P5 ;  /* 0x0000000a2a00780c */ /* 0x000fe20006f21670 */
[----:B------:R-:W-:Y:S01]  /*c670*/  FMUL R223, R223, UR20 ;  /* 0x00000014dfdf7c20 */ /* 0x000fe20008400000 */
[----:B------:R-:W-:Y:S01]  /*c680*/  FMUL R222, R222, UR20 ;  /* 0x00000014dede7c20 */ /* 0x000fe20008400000 */
[----:B------:R-:W-:Y:S01]  /*c690*/  F2FP.SATFINITE.E5M2.F32.PACK_AB_MERGE_C R37, RZ, R224, RZ ;  /* 0x000000e0ff25723e */ /* 0x000fe200048060ff */
[----:B------:R-:W-:Y:S01]  /*c6a0*/  FMUL R221, R221, UR20 ;  /* 0x00000014dddd7c20 */ /* 0x000fe20008400000 */
[----:B------:R-:W-:Y:S01]  /*c6b0*/  FMUL R220, R220, UR20 ;  /* 0x00000014dcdc7c20 */ /* 0x000fe20008400000 */
[----:B------:R-:W-:Y:S01]  /*c6c0*/  F2FP.SATFINITE.E5M2.F32.PACK_AB_MERGE_C R223, RZ, R223, RZ ;  /* 0x000000dfffdf723e */ /* 0x000fe200048060ff */
[----:B------:R-:W-:Y:S01]  /*c6d0*/  FMUL R219, R219, UR20 ;  /* 0x00000014dbdb7c20 */ /* 0x000fe20008400000 */
[----:B0-----:R-:W-:Y:S01]  /*c6e0*/  F2FP.SATFINITE.E5M2.F32.PACK_AB_MERGE_C R33, RZ, R222, RZ ;  /* 0x000000deff21723e */ /* 0x001fe200048060ff */
[----:B------:R-:W-:Y:S01]  /*c6f0*/  @!P3 STG.E.U8 desc[UR14][R24.64+0x8], R37 ;  /* 0x000008251800b986 */ /* 0x000fe2000c10110e */
[----:B------:R-:W-:-:S03]  /*c700*/  ISETP.LT.OR P3, PT, R42, 0xa, !P2 ;  /* 0x0000000a2a00780c */ /* 0x000fc60005761670 */
[----:B------:R-:W-:Y:S01]  /*c710*/  @!P1 STG.E.U8 desc[UR14][R24.64+0x9], R223 ;  /* 0x000009df18009986 */ /* 0x000fe2000c10110e */
[----:B------:R-:W-:-:S03]  /*c720*/  ISETP.LT.OR P1, PT, R42, 0x11, !P5 ;  /* 0x000000112a00780c */ /* 0x000fc60006f21670 */
[----:B------:R0:W-:Y:S01]  /*c730*/  @!P6 STG.E.U8 desc[UR14][R26.64+0x8], R33 ;  /* 0x000008211a00e986 */ /* 0x0001e2000c10110e */
[----:B------:R-:W-:Y:S02]  /*c740*/  ISETP.LT.OR P6, PT, R42, 0x12, !P5 ;  /* 0x000000122a00780c */ /* 0x000fe40006fc1670 */
[----:B------:R-:W-:Y:S01]  /*c750*/  F2FP.SATFINITE.E5M2.F32.PACK_AB_MERGE_C R221, RZ, R221, RZ ;  /* 0x000000ddffdd723e */ /* 0x000fe200048060ff */
[----:B------:R-:W-:Y:S01]  /*c760*/  FMUL R217, R217, UR20 ;  /* 0x00000014d9d97c20 */ /* 0x000fe20008400000 */
[----:B--2---:R-:W-:Y:S01]  /*c770*/  F2FP.SATFINITE.E5M2.F32.PACK_AB_MERGE_C R35, RZ, R220, RZ ;  /* 0x000000dcff23723e */ /* 0x004fe200048060ff */
[----:B------:R-:W-:Y:S01]  /*c780*/  FMUL R218, R218, UR20 ;  /* 0x00000014dada7c20 */ /* 0x000fe20008400000 */
[----:B------:R-:W-:Y:S01]  /*c790*/  F2FP.SATFINITE.E5M2.F32.PACK_AB_MERGE_C R219, RZ, R219, RZ ;  /* 0x000000dbffdb723e */ /* 0x000fe200048060ff */
[----:B------:R-:W-:Y:S01]  /*c7a0*/  @!P3 STG.E.U8 desc[UR14][R26.64+0x9], R221 ;  /* 0x000009dd1a00b986 */ /* 0x000fe2000c10110e */
[----:B------:R-:W-:-:S03]  /*c7b0*/  ISETP.LT.OR P3, PT, R42, 0x12, !P2 ;  /* 0x000000122a00780c */ /* 0x000fc60005761670 */
[----:B------:R2:W-:Y:S01]  /*c7c0*/  @!P1 STG.E.U8 desc[UR14][R24.64+0x10], R35 ;  /* 0x0000102318009986 */ /* 0x0005e2000c10110e */
[----:B------:R-:W-:-:S03]  /*c7d0*/  ISETP.LT.OR P1, PT, R42, 0x11, !P2 ;  /* 0x000000112a00780c */ /* 0x000fc60005721670 */
[----:B------:R-:W-:Y:S01]  /*c7e0*/  @!P6 STG.E.U8 desc[UR14][R24.64+0x11], R219 ;  /* 0x000011db1800e986 */ /* 0x000fe2000c10110e */
[----:B------:R-:W-:Y:S01]  /*c7f0*/  ISETP.LT.OR P6, PT, R42, 0x19, !P5 ;  /* 0x000000192a00780c */ /* 0x000fe20006fc1670 */
[----:B------:R-:W-:Y:S01]  /*c800*/  FMUL R216, R216, UR20 ;  /* 0x00000014d8d87c20 */ /* 0x000fe20008400000 */
[----:B------:R-:W-:Y:S01]  /*c810*/  F2FP.SATFINITE.E5M2.F32.PACK_AB_MERGE_C R217, RZ, R217, RZ ;  /* 0x000000d9ffd9723e */ /* 0x000fe200048060ff */
[----:B------:R-:W-:Y:S01]  /*c820*/  FMUL R215, R215, UR20 ;  /* 0x00000014d7d77c20 */ /* 0x000fe20008400000 */
[----:B0-----:R-:W-:Y:S01]  /*c830*/  F2FP.SATFINITE.E5M2.F32.PACK_AB_MERGE_C R33, RZ, R218, RZ ;  /* 0x000000daff21723e */ /* 0x001fe200048060ff */
[----:B------:R-:W-:Y:S01]  /*c840*/  FMUL R214, R214, UR20 ;  /* 0x00000014d6d67c20 */ /* 0x000fe20008400000 */
[----:B------:R-:W-:Y:S01]  /*c850*/  F2FP.SATFINITE.E5M2.F32.PACK_AB_MERGE_C R37, RZ, R216, RZ ;  /* 0x000000d8ff25723e */ /* 0x000fe200048060ff */
[----:B------:R-:W-:Y:S01]  /*c860*/  @!P3 STG.E.U8 desc[UR14][R26.64+0x11], R217 ;  /* 0x000011d91a00b986 */ /* 0x000fe2000c10110e */
[----:B------:R-:W-:-:S03]  /*c870*/  ISETP.LT.OR P3, PT, R42, 0x1a, !P5 ;  /* 0x0000001a2a00780c */ /* 0x000fc60006f61670 */
[----:B------:R0:W-:Y:S01]  /*c880*/  @!P1 STG.E.U8 desc[UR14][R26.64+0x10], R33 ;  /* 0x000010211a009986 */ /* 0x0001e2000c10110e */
[----:B------:R-:W-:-:S03]  /*c890*/  ISETP.LT.OR P1, PT, R42, 0x19, !P2 ;  /* 0x000000192a00780c */ /* 0x000fc60005721670 */
[----:B------:R3:W-:Y:S01]  /*c8a0*/  @!P6 STG.E.U8 desc[UR14][R24.64+0x18], R37 ;  /* 0x000018251800e986 */ /* 0x0007e2000c10110e */
[----:B------:R-:W-:Y:S01]  /*c8b0*/  ISETP.LT.OR P6, PT, R42, 0x1a, !P2 ;  /* 0x0000001a2a00780c */ /* 0x000fe200057c1670 */
[----:B------:R-:W-:Y:S01]  /*c8c0*/  FMUL R213, R213, UR20 ;  /* 0x00000014d5d57c20 */ /* 0x000fe20008400000 */
        /* <DEDUP_REMOVED lines=16> */
[----:B---3--:R-:W-:Y:S01]  /*c9d0*/  F2FP.SATFINITE.E5M2.F32.PACK_AB_MERGE_C R37, RZ, R210, RZ ;  /* 0x000000d2ff25723e */ /* 0x008fe200048060ff */
        /* <DEDUP_REMOVED lines=44> */
[----:B------:R-:W4:Y:S01]  /*cca0*/  LDL.LU R227, [R1+0xc] ;  /* 0x00000c0001e37983 */ /* 0x000f220000300800 */
[----:B0-----:R-:W-:Y:S02]  /*ccb0*/  F2FP.SATFINITE.E5M2.F32.PACK_AB_MERGE_C R33, RZ, R200, RZ ;  /* 0x000000c8ff21723e */ /* 0x001fe400048060ff */
[----:B---3--:R-:W-:Y:S01]  /*ccc0*/  F2FP.SATFINITE.E5M2.F32.PACK_AB_MERGE_C R37, RZ, R198, RZ ;  /* 0x000000c6ff25723e */ /* 0x008fe200048060ff */
[----:B------:R-:W-:Y:S01]  /*ccd0*/  @!P3 STG.E.U8 desc[UR14][R24.64+0x39], R199 ;  /* 0x000039c71800b986 */ /* 0x000fe2000c10110e */
[----:B------:R-:W-:-:S03]  /*cce0*/  ISETP.LT.OR P3, PT, R42, 0x3a, !P2 ;  /* 0x0000003a2a00780c */ /* 0x000fc60005761670 */
[----:B------:R-:W3:Y:S01]  /*ccf0*/  LDL.LU R226, [R1+0x8] ;  /* 0x0000080001e27983 */ /* 0x000ee20000300800 */
[----:B------:R-:W-:-:S03]  /*cd00*/  FMUL R197, R197, UR20 ;  /* 0x00000014c5c57c20 */ /* 0x000fc60008400000 */
[----:B------:R0:W-:Y:S01]  /*cd10*/  @!P1 STG.E.U8 desc[UR14][R24.64+0x38], R33 ;  /* 0x0000382118009986 */ /* 0x0001e2000c10110e */
[----:B------:R-:W-:-:S03]  /*cd20*/  ISETP.LT.OR P1, PT, R42, 0x41, !P5 ;  /* 0x000000412a00780c */ /* 0x000fc60006f21670 */
[----:B------:R-:W4:Y:S01]  /*cd30*/  LDL.LU R225, [R1+0x4] ;  /* 0x0000040001e17983 */ /* 0x000f220000300800 */
[----:B------:R-:W-:-:S03]  /*cd40*/  FMUL R196, R196, UR20 ;  /* 0x00000014c4c47c20 */ /* 0x000fc60008400000 */
[----:B------:R1:W-:Y:S01]  /*cd50*/  @!P6 STG.E.U8 desc[UR14][R26.64+0x38], R37 ;  /* 0x000038251a00e986 */ /* 0x0003e2000c10110e */
[----:B------:R-:W-:-:S03]  /*cd60*/  ISETP.LT.OR P6, PT, R42, 0x42, !P5 ;  /* 0x000000422a00780c */ /* 0x000fc60006fc1670 */
[----:B------:R-:W3:Y:S01]  /*cd70*/  LDL.LU R224, [R1] ;  /* 0x0000000001e07983 */ /* 0x000ee20000300800 */
[----:B------:R-:W-:Y:S01]  /*cd80*/  FMUL R195, R195, UR20 ;  /* 0x00000014c3c37c20 */ /* 0x000fe20008400000 */
[----:B------:R-:W-:Y:S02]  /*cd90*/  F2FP.SATFINITE.E5M2.F32.PACK_AB_MERGE_C R197, RZ, R197, RZ ;  /* 0x000000c5ffc5723e */ /* 0x000fe400048060ff */
        /* <DEDUP_REMOVED lines=14> */
[----:B0-----:R-:W-:Y:S01]  /*ce80*/  F2FP.SATFINITE.E5M2.F32.PACK_AB_MERGE_C R33, RZ, R194, RZ ;  /* 0x000000c2ff21723e */ /* 0x001fe200048060ff */
[----:B------:R-:W-:Y:S01]  /*ce90*/  FMUL R189, R189, UR20 ;  /* 0x00000014bdbd7c20 */ /* 0x000fe20008400000 */
[----:B-1----:R-:W-:Y:S01]  /*cea0*/  F2FP.SATFINITE.E5M2.F32.PACK_AB_MERGE_C R37, RZ, R192, RZ ;  /* 0x000000c0ff25723e */ /* 0x002fe200048060ff */
[----:B------:R-:W-:Y:S01]  /*ceb0*/  @!P3 STG.E.U8 desc[UR14][R26.64+0x41], R193 ;  /* 0x000041c11a00b986 */ /* 0x000fe2000c10110e */
[----:B------:R-:W-:-:S03]  /*cec0*/  ISETP.LT.OR P3, PT, R42, 0x4a, !P5 ;  /* 0x0000004a2a00780c */ /* 0x000fc60006f61670 */
[----:B------:R0:W-:Y:S01]  /*ced0*/  @!P1 STG.E.U8 desc[UR14][R26.64+0x40], R33 ;  /* 0x000040211a009986 */ /* 0x0001e2000c10110e */
        /* <DEDUP_REMOVED lines=39> */
[----:B0-----:R-:W-:Y:S01]  /*d150*/  F2FP.SATFINITE.E5M2.F32.PACK_AB_MERGE_C R33, RZ, R182, RZ ;  /* 0x000000b6ff21723e */ /* 0x001fe200048060ff */
[----:B------:R-:W-:Y:S01]  /*d160*/  FMUL R179, R179, UR20 ;  /* 0x00000014b3b37c20 */ /* 0x000fe20008400000 */
[----:B------:R-:W-:Y:S01]  /*d170*/  F2FP.SATFINITE.E5M2.F32.PACK_AB_MERGE_C R181, RZ, R181, RZ ;  /* 0x000000b5ffb5723e */ /* 0x000fe200048060ff */
[----:B------:R-:W-:Y:S01]  /*d180*/  FMUL R177, R177, UR20 ;  /* 0x00000014b1b17c20 */ /* 0x000fe20008400000 */
[----:B-1----:R-:W-:Y:S01]  /*d190*/  F2FP.SATFINITE.E5M2.F32.PACK_AB_MERGE_C R37, RZ, R180, RZ ;  /* 0x000000b4ff25723e */ /* 0x002fe200048060ff */
[----:B------:R-:W-:Y:S01]  /*d1a0*/  FMUL R178, R178, UR20 ;  /* 0x00000014b2b27c20 */ /* 0x000fe20008400000 */
[----:B------:R-:W-:Y:S01]  /*d1b0*/  FMUL R176, R176, UR20 ;  /* 0x00000014b0b07c20 */ /* 0x000fe20008400000 */
[----:B------:R0:W-:Y:S01]  /*d1c0*/  @!P1 STG.E.U8 desc[UR14][R26.64+0x58], R33 ;  /* 0x000058211a009986 */ /* 0x0001e2000c10110e */
[----:B------:R-:W-:-:S03]  /*d1d0*/  ISETP.LT.OR P1, PT, R42, 0x61, !P2 ;  /* 0x000000612a00780c */ /* 0x000fc60005721670 */
[----:B------:R-:W-:Y:S01]  /*d1e0*/  @!P3 STG.E.U8 desc[UR14][R26.64+0x59], R181 ;  /* 0x000059b51a00b986 */ /* 0x000fe2000c10110e */
[----:B------:R-:W-:-:S03]  /*d1f0*/  ISETP.LT.OR P3, PT, R42, 0x62, !P5 ;  /* 0x000000622a00780c */ /* 0x000fc60006f61670 */
[----:B------:R1:W-:Y:S01]  /*d200*/  @!P6 STG.E.U8 desc[UR14][R24.64+0x60], R37 ;  /* 0x000060251800e986 */ /* 0x0003e2000c10110e */
[----:B------:R-:W-:Y:S02]  /*d210*/  ISETP.LT.OR P6, PT, R42, 0x62, !P2 ;  /* 0x000000622a00780c */ /* 0x000fe400057c1670 */
[----:B------:R-:W-:Y:S01]  /*d220*/  F2FP.SATFINITE.E5M2.F32.PACK_AB_MERGE_C R179, RZ, R179, RZ ;  /* 0x000000b3ffb3723e */ /* 0x000fe200048060ff */
[----:B------:R-:W-:Y:S01]  /*d230*/  FMUL R175, R175, UR20 ;  /* 0x00000014afaf7c20 */ /* 0x000fe20008400000 */
[----:B------:R-:W-:Y:S01]  /*d240*/  F2FP.SATFINITE.E5M2.F32.PACK_AB_MERGE_C R177, RZ, R177, RZ ;  /* 0x000000b1ffb1723e */ /* 0x000fe200048060ff */
[----:B------:R-:W-:Y:S01]  /*d250*/  FMUL R174, R174, UR20 ;  /* 0x00000014aeae7c20 */ /* 0x000fe20008400000 */
[----:B--2---:R-:W-:Y:S01]  /*d260*/  F2FP.SATFINITE.E5M2.F32.PACK_AB_MERGE_C R35, RZ, R178, RZ ;  /* 0x000000b2ff23723e */ /* 0x004fe200048060ff */
[----:B------:R-:W-:Y:S01]  /*d270*/  FMUL R173, R173, UR20 ;  /* 0x00000014adad7c20 */ /* 0x000fe20008400000 */
[----:B------:R-:W-:Y:S01]  /*d280*/  FMUL R172, R172, UR20 ;  /* 0x00000014acac7c20 */ /* 0x000fe20008400000 */
[----:B------:R-:W-:Y:S01]  /*d290*/  @!P3 STG.E.U8 desc[UR14][R24.64+0x61], R179 ;  /* 0x000061b31800b986 */ /* 0x000fe2000c10110e */
[----:B------:R-:W-:-:S03]  /*d2a0*/  ISETP.LT.OR P3, PT, R42, 0x69, !P5 ;  /* 0x000000692a00780c */ /* 0x000fc60006f61670 */
[----:B------:R-:W-:Y:S01]  /*d2b0*/  @!P6 STG.E.U8 desc[UR14][R26.64+0x61], R177 ;  /* 0x000061b11a00e986 */ /* 0x000fe2000c10110e */
[----:B------:R-:W-:-:S03]  /*d2c0*/  ISETP.LT.OR P6, PT, R42, 0x6a, !P5 ;  /* 0x0000006a2a00780c */ /* 0x000fc60006fc1670 */
[----:B------:R2:W-:Y:S01]  /*d2d0*/  @!P1 STG.E.U8 desc[UR14][R26.64+0x60], R35 ;  /* 0x000060231a009986 */ /* 0x0005e2000c10110e */
[----:B------:R-:W-:Y:S02]  /*d2e0*/  ISETP.LT.OR P1, PT, R42, 0x69, !P2 ;  /* 0x000000692a00780c */ /* 0x000fe40005721670 */
[----:B0-----:R-:W-:Y:S01]  /*d2f0*/  F2FP.SATFINITE.E5M2.F32.PACK_AB_MERGE_C R33, RZ, R176, RZ ;  /* 0x000000b0ff21723e */ /* 0x001fe200048060ff */
[----:B------:R-:W-:Y:S01]  /*d300*/  FMUL R171, R171, UR20 ;  /* 0x00000014abab7c20 */ /* 0x000fe20008400000 */
[----:B------:R-:W-:Y:S01]  /*d310*/  F2FP.SATFINITE.E5M2.F32.PACK_AB_MERGE_C R175, RZ, R175, RZ ;  /* 0x000000afffaf723e */ /* 0x000fe200048060ff */
[----:B------:R-:W-:Y:S01]  /*d320*/  FMUL R170, R170, UR20 ;  /* 0x00000014aaaa7c20 */ /* 0x000fe20008400000 */
[----:B-1----:R-:W-:Y:S01]  /*d330*/  F2FP.SATFINITE.E5M2.F32.PACK_AB_MERGE_C R37, RZ, R174, RZ ;  /* 0x000000aeff25723e */ /* 0x002fe200048060ff */
[----:B------:R0:W-:Y:S01]  /*d340*/  @!P3 STG.E.U8 desc[UR14][R24.64+0x68], R33 ;  /* 0x000068211800b986 */ /* 0x0001e2000c10110e */
[----:B------:R-:W-:-:S03]  /*d350*/  ISETP.LT.OR P3, PT, R42, 0x6a, !P2 ;  /* 0x0000006a2a00780c */ /* 0x000fc60005761670 */
[----:B------:R-:W-:Y:S01]  /*d360*/  @!P6 STG.E.U8 desc[UR14][R24.64+0x69], R175 ;  /* 0x000069af1800e986 */ /* 0x000fe2000c10110e */
[----:B------:R-:W-:-:S03]  /*d370*/  ISETP.LT.OR P6, PT, R42, 0x71, !P5 ;  /* 0x000000712a00780c */ /* 0x000fc60006fc1670 */
[----:B------:R-:W-:Y:S01]  /*d380*/  @!P1 STG.E.U8 desc[UR14][R26.64+0x68], R37 ;  /* 0x000068251a009986 */ /* 0x000fe2000c10110e */
        /* <DEDUP_REMOVED lines=11> */
[C---:B------:R-:W-:Y:S02]  /*d440*/  ISETP.LT.OR P1, PT, R42.reuse, 0x79, !P5 ;  /* 0x000000792a00780c */ /* 0x040fe40006f21670 */
[----:B------:R-:W-:Y:S01]  /*d450*/  ISETP.LT.OR P5, PT, R42, 0x7a, !P5 ;  /* 0x0000007a2a00780c */ /* 0x000fe20006fa1670 */
[----:B------:R-:W-:Y:S01]  /*d460*/  FMUL R167, R167, UR20 ;  /* 0x00000014a7a77c20 */ /* 0x000fe20008400000 */
[----:B0-----:R-:W-:Y:S01]  /*d470*/  F2FP.SATFINITE.E5M2.F32.PACK_AB_MERGE_C R33, RZ, R170, RZ ;  /* 0x000000aaff21723e */ /* 0x001fe200048060ff */
[----:B------:R-:W-:Y:S01]  /*d480*/  FMUL R166, R166, UR20 ;  /* 0x00000014a6a67c20 */ /* 0x000fe20008400000 */
[----:B------:R-:W-:Y:S01]  /*d490*/  F2FP.SATFINITE.E5M2.F32.PACK_AB_MERGE_C R169, RZ, R169, RZ ;  /* 0x000000a9ffa9723e */ /* 0x000fe200048060ff */
[----:B------:R-:W-:Y:S01]  /*d4a0*/  FMUL R165, R165, UR20 ;  /* 0x00000014a5a57c20 */ /* 0x000fe20008400000 */
[----:B-1----:R-:W-:Y:S01]  /*d4b0*/  F2FP.SATFINITE.E5M2.F32.PACK_AB_MERGE_C R35, RZ, R168, RZ ;  /* 0x000000a8ff23723e */ /* 0x002fe200048060ff */
[----:B------:R0:W-:Y:S01]  /*d4c0*/  @!P3 STG.E.U8 desc[UR14][R26.64+0x70], R33 ;  /* 0x000070211a00b986 */ /* 0x0001e2000c10110e */
[----:B------:R-:W-:-:S03]  /*d4d0*/  F2FP.SATFINITE.E5M2.F32.PACK_AB_MERGE_C R167, RZ, R167, RZ ;  /* 0x000000a7ffa7723e */ /* 0x000fc600048060ff */
[----:B------:R-:W-:Y:S01]  /*d4e0*/  @!P6 STG.E.U8 desc[UR14][R26.64+0x71], R169 ;  /* 0x000071a91a00e986 */ /* 0x000fe2000c10110e */
[----:B------:R-:W-:-:S03]  /*d4f0*/  ISETP.LT.OR P3, PT, R42, 0x79, !P2 ;  /* 0x000000792a00780c */ /* 0x000fc60005761670 */
[----:B------:R1:W-:Y:S01]  /*d500*/  @!P1 STG.E.U8 desc[UR14][R24.64+0x78], R35 ;  /* 0x0000782318009986 */ /* 0x0003e2000c10110e */
[----:B------:R-:W-:Y:S02]  /*d510*/  ISETP.GE.AND P1, PT, R41, 0x81, PT ;  /* 0x000000812900780c */ /* 0x000fe40003f26270 */
[C---:B------:R-:W-:Y:S01]  /*d520*/  ISETP.LT.OR P2, PT, R42.reuse, 0x7a, !P2 ;  /* 0x0000007a2a00780c */ /* 0x040fe20005741670 */
[----:B------:R2:W-:Y:S01]  /*d530*/  @!P5 STG.E.U8 desc[UR14][R24.64+0x79], R167 ;  /* 0x000079a71800d986 */ /* 0x0005e2000c10110e */
[----:B------:R-:W-:Y:S01]  /*d540*/  ISETP.LT.OR P5, PT, R42, 0x1, !P1 ;  /* 0x000000012a00780c */ /* 0x000fe20004fa1670 */
[----:B------:R-:W-:Y:S01]  /*d550*/  FMUL R164, R164, UR20 ;  /* 0x00000014a4a47c20 */ /* 0x000fe20008400000 */
[----:B0-----:R-:W-:Y:S01]  /*d560*/  F2FP.SATFINITE.E5M2.F32.PACK_AB_MERGE_C R33, RZ, R166, RZ ;  /* 0x000000a6ff21723e */ /* 0x001fe200048060ff */
[----:B------:R-:W-:Y:S01]  /*d570*/  FMUL R163, R163, UR20 ;  /* 0x00000014a3a37c20 */ /* 0x000fe20008400000 */
[----:B------:R-:W-:Y:S01]  /*d580*/  ISETP.LT.OR P6, PT, R42, 0x2, !P1 ;  /* 0x000000022a00780c */ /* 0x000fe20004fc1670 */
[----:B------:R-:W-:Y:S01]  /*d590*/  FMUL R161, R161, UR20 ;  /* 0x00000014a1a17c20 */ /* 0x000fe20008400000 */
[----:B------:R-:W-:Y:S01]  /*d5a0*/  F2FP.SATFINITE.E5M2.F32.PACK_AB_MERGE_C R165, RZ, R165, RZ ;  /* 0x000000a5ffa5723e */ /* 0x000fe200048060ff */
[----:B------:R-:W-:Y:S01]  /*d5b0*/  @!P3 STG.E.U8 desc[UR14][R26.64+0x78], R33 ;  /* 0x000078211a00b986 */ /* 0x000fe2000c10110e */
[----:B-1----:R-:W-:-:S02]  /*d5c0*/  F2FP.SATFINITE.E5M2.F32.PACK_AB_MERGE_C R35, RZ, R164, RZ ;  /* 0x000000a4ff23723e */ /* 0x002fc400048060ff */
[----:B------:R-:W-:Y:S01]  /*d5d0*/  ISETP.GE.AND P3, PT, R41, 0x89, PT ;  /* 0x000000892900780c */ /* 0x000fe20003f66270 */
[----:B------:R0:W-:Y:S01]  /*d5e0*/  @!P2 STG.E.U8 desc[UR14][R26.64+0x79], R165 ;  /* 0x000079a51a00a986 */ /* 0x0001e2000c10110e */
[----:B------:R-:W-:-:S03]  /*d5f0*/  F2FP.SATFINITE.E5M2.F32.PACK_AB_MERGE_C R163, RZ, R163, RZ ;  /* 0x000000a3ffa3723e */ /* 0x000fc600048060ff */
[----:B------:R-:W-:Y:S01]  /*d600*/  @!P5 STG.E.U8 desc[UR14][R30.64], R35 ;  /* 0x000000231e00d986 */ /* 0x000fe2000c10110e */
[C---:B------:R-:W-:Y:S02]  /*d610*/  ISETP.LT.OR P5, PT, R42.reuse, 0x2, !P3 ;  /* 0x000000022a00780c */ /* 0x040fe40005fa1670 */
[C---:B------:R-:W-:Y:S01]  /*d620*/  ISETP.LT.OR P2, PT, R42.reuse, 0x1, !P3 ;  /* 0x000000012a00780c */ /* 0x040fe20005f41670 */
[----:B------:R-:W-:Y:S01]  /*d630*/  @!P6 STG.E.U8 desc[UR14][R30.64+0x1], R163 ;  /* 0x000001a31e00e986 */ /* 0x000fe2000c10110e */
[----:B------:R-:W-:Y:S01]  /*d640*/  ISETP.LT.OR P6, PT, R42, 0x9, !P1 ;  /* 0x000000092a00780c */ /* 0x000fe20004fc1670 */
[----:B------:R-:W-:Y:S01]  /*d650*/  FMUL R162, R162, UR20 ;  /* 0x00000014a2a27c20 */ /* 0x000fe20008400000 */
[----:B------:R-:W-:Y:S01]  /*d660*/  FMUL R160, R160, UR20 ;  /* 0x00000014a0a07c20 */ /* 0x000fe20008400000 */
[----:B------:R-:W-:Y:S01]  /*d670*/  F2FP.SATFINITE.E5M2.F32.PACK_AB_MERGE_C R161, RZ, R161, RZ ;  /* 0x000000a1ffa1723e */ /* 0x000fe200048060ff */
[----:B------:R-:W-:Y:S01]  /*d680*/  FMUL R159, R159, UR20 ;  /* 0x000000149f9f7c20 */ /* 0x000fe20008400000 */
[----:B------:R-:W-:Y:S01]  /*d690*/  FMUL R158, R158, UR20 ;  /* 0x000000149e9e7c20 */ /* 0x000fe20008400000 */
[----:B--2---:R-:W-:Y:S01]  /*d6a0*/  F2FP.SATFINITE.E5M2.F32.PACK_AB_MERGE_C R25, RZ, R162, RZ ;  /* 0x000000a2ff19723e */ /* 0x004fe200048060ff */
[----:B------:R-:W-:Y:S01]  /*d6b0*/  FMUL R157, R157, UR20 ;  /* 0x000000149d9d7c20 */ /* 0x000fe20008400000 */
[----:B0-----:R-:W-:Y:S01]  /*d6c0*/  F2FP.SATFINITE.E5M2.F32.PACK_AB_MERGE_C R27, RZ, R160, RZ ;  /* 0x000000a0ff1b723e */ /* 0x001fe200048060ff */
        /* <DEDUP_REMOVED lines=8> */
[----:B------:R-:W-:Y:S01]  /*d750*/  F2FP.SATFINITE.E5M2.F32.PACK_AB_MERGE_C R33, RZ, R158, RZ ;  /* 0x0000009eff21723e */ /* 0x000fe200048060ff */
        /* <DEDUP_REMOVED lines=28> */
[----:B------:R-:W-:Y:S01]  /*d920*/  @!P2 STG.E.U8 desc[UR14][R30.64+0x18], R33 ;  /* 0x000018211e00a986 */ /* 0x000fe2000c10110e */
[----:B------:R-:W-:-:S03]  /*d930*/  ISETP.LT.OR P2, PT, R42, 0x19, !P3 ;  /* 0x000000192a00780c */ /* 0x000fc60005f41670 */
[----:B------:R2:W-:Y:S01]  /*d940*/  @!P6 STG.E.U8 desc[UR14][R30.64+0x19], R23 ;  /* 0x000019171e00e986 */ /* 0x0005e2000c10110e */
[----:B------:R-:W-:Y:S01]  /*d950*/  ISETP.LT.OR P6, PT, R42, 0x21, !P1 ;  /* 0x000000212a00780c */ /* 0x000fe20004fc1670 */
[----:B------:R-:W-:Y:S01]  /*d960*/  FMUL R20, R20, UR20 ;  /* 0x0000001414147c20 */ /* 0x000fe20008400000 */
[----:B------:R-:W-:Y:S01]  /*d970*/  F2FP.SATFINITE.E5M2.F32.PACK_AB_MERGE_C R21, RZ, R21, RZ ;  /* 0x00000015ff15723e */ /* 0x000fe200048060ff */
[----:B------:R-:W-:Y:S01]  /*d980*/  FMUL R19, R19, UR20 ;  /* 0x0000001413137c20 */ /* 0x000fe20008400000 */
[----:B0-----:R-:W-:Y:S01]  /*d990*/  F2FP.SATFINITE.E5M2.F32.PACK_AB_MERGE_C R25, RZ, R22, RZ ;  /* 0x00000016ff19723e */ /* 0x001fe200048060ff */
[----:B------:R-:W-:Y:S01]  /*d9a0*/  FMUL R18, R18, UR20 ;  /* 0x0000001412127c20 */ /* 0x000fe20008400000 */
[----:B-1----:R-:W-:Y:S01]  /*d9b0*/  F2FP.SATFINITE.E5M2.F32.PACK_AB_MERGE_C R27, RZ, R20, RZ ;  /* 0x00000014ff1b723e */ /* 0x002fe200048060ff */
[----:B------:R0:W-:Y:S01]  /*d9c0*/  @!P5 STG.E.U8 desc[UR14][R28.64+0x19], R21 ;  /* 0x000019151c00d986 */ /* 0x0001e2000c10110e */
[----:B------:R-:W-:-:S03]  /*d9d0*/  ISETP.LT.OR P5, PT, R42, 0x22, !P1 ;  /* 0x000000222a00780c */ /* 0x000fc60004fa1670 */
[----:B------:R-:W-:Y:S01]  /*d9e0*/  @!P2 STG.E.U8 desc[UR14][R28.64+0x18], R25 ;  /* 0x000018191c00a986 */ /* 0x000fe2000c10110e */
[----:B------:R-:W-:-:S03]  /*d9f0*/  ISETP.LT.OR P2, PT, R42, 0x21, !P3 ;  /* 0x000000212a00780c */ /* 0x000fc60005f41670 */
[----:B------:R-:W-:Y:S01]  /*da00*/  @!P6 STG.E.U8 desc[UR14][R30.64+0x20], R27 ;  /* 0x0000201b1e00e986 */ /* 0x000fe2000c10110e */
[----:B------:R-:W-:Y:S01]  /*da10*/  ISETP.LT.OR P6, PT, R42, 0x22, !P3 ;  /* 0x000000222a00780c */ /* 0x000fe20005fc1670 */
[----:B------:R-:W-:Y:S01]  /*da20*/  FMUL R17, R17, UR20 ;  /* 0x0000001411117c20 */ /* 0x000fe20008400000 */
[----:B------:R-:W-:Y:S01]  /*da30*/  F2FP.SATFINITE.E5M2.F32.PACK_AB_MERGE_C R19, RZ, R19, RZ ;  /* 0x00000013ff13723e */ /* 0x000fe200048060ff */
[----:B------:R-:W-:Y:S01]  /*da40*/  FMUL R15, R15, UR20 ;  /* 0x000000140f0f7c20 */ /* 0x000fe20008400000 */
[----:B--2---:R-:W-:Y:S01]  /*da50*/  F2FP.SATFINITE.E5M2.F32.PACK_AB_MERGE_C R23, RZ, R18, RZ ;  /* 0x00000012ff17723e */ /* 0x004fe200048060ff */
[----:B------:R-:W-:Y:S01]  /*da60*/  FMUL R16, R16, UR20 ;  /* 0x0000001410107c20 */ /* 0x000fe20008400000 */
[----:B------:R-:W-:Y:S01]  /*da70*/  F2FP.SATFINITE.E5M2.F32.PACK_AB_MERGE_C R17, RZ, R17, RZ ;  /* 0x00000011ff11723e */ /* 0x000fe200048060ff */
[----:B------:R1:W-:Y:S01]  /*da80*/  @!P5 STG.E.U8 desc[UR14][R30.64+0x21], R19 ;  /* 0x000021131e00d986 */ /* 0x0003e2000c10110e */
        /* <DEDUP_REMOVED lines=33> */
[----:B------:R-:W4:Y:S01]  /*dca0*/  LDL.LU R222, [R1+0x14] ;  /* 0x0000140001de7983 */ /* 0x000f220000300800 */
[----:B-1----:R-:W-:-:S03]  /*dcb0*/  F2FP.SATFINITE.E5M2.F32.PACK_AB_MERGE_C R13, RZ, R8, RZ ;  /* 0x00000008ff0d723e */ /* 0x002fc600048060ff */
        /* <DEDUP_REMOVED lines=8> */
[----:B------:R-:W4:Y:S01]  /*dd40*/  LDL.LU R223, [R1+0x10] ;  /* 0x0000100001df7983 */ /* 0x000f220000300800 */
[----:B------:R-:W-:Y:S01]  /*dd50*/  FMUL R6, R6, UR20 ;  /* 0x0000001406067c20 */ /* 0x000fe20008400000 */
[----:B-----5:R-:W-:Y:S01]  /*dd60*/  FMUL R2, R2, UR20 ;  /* 0x0000001402027c20 */ /* 0x020fe20008400000 */
[----:B------:R-:W-:Y:S01]  /*dd70*/  F2FP.SATFINITE.E5M2.F32.PACK_AB_MERGE_C R5, RZ, R5, RZ ;  /* 0x00000005ff05723e */ /* 0x000fe200048060ff */
[----:B------:R1:W-:Y:S01]  /*dd80*/  @!P5 STG.E.U8 desc[UR14][R30.64+0x39], R7 ;  /* 0x000039071e00d986 */ /* 0x0003e2000c10110e */
[----:B------:R-:W-:Y:S01]  /*dd90*/  FMUL R3, R3, UR20 ;  /* 0x0000001403037c20 */ /* 0x000fe20008400000 */
[----:B--2---:R-:W-:Y:S01]  /*dda0*/  F2FP.SATFINITE.E5M2.F32.PACK_AB_MERGE_C R11, RZ, R6, RZ ;  /* 0x00000006ff0b723e */ /* 0x004fe200048060ff */
[----:B------:R-:W-:Y:S01]  /*ddb0*/  FMUL R0, R0, UR20 ;  /* 0x0000001400007c20 */ /* 0x000fe20008400000 */
[----:B------:R-:W2:Y:S01]  /*ddc0*/  LDL.LU R221, [R1+0x18] ;  /* 0x0000180001dd7983 */ /* 0x000ea20000300800 */
[----:B------:R-:W-:Y:S01]  /*ddd0*/  ISETP.LT.OR P5, PT, R42, 0x42, !P1 ;  /* 0x000000422a00780c */ /* 0x000fe20004fa1670 */
[----:B------:R-:W-:Y:S01]  /*dde0*/  FMUL R4, R4, UR20 ;  /* 0x0000001404047c20 */ /* 0x000fe20008400000 */
[----:B0-----:R-:W-:Y:S01]  /*ddf0*/  F2FP.SATFINITE.E5M2.F32.PACK_AB_MERGE_C R13, RZ, R3, RZ ;  /* 0x00000003ff0d723e */ /* 0x001fe200048060ff */
[----:B------:R0:W-:Y:S01]  /*de00*/  @!P6 STG.E.U8 desc[UR14][R28.64+0x39], R5 ;  /* 0x000039051c00e986 */ /* 0x0001e2000c10110e */
[----:B-1----:R-:W-:Y:S01]  /*de10*/  F2FP.SATFINITE.E5M2.F32.PACK_AB_MERGE_C R7, RZ, R2, RZ ;  /* 0x00000002ff07723e */ /* 0x002fe200048060ff */
[----:B---3--:R-:W-:-:S02]  /*de20*/  FMUL R2, R224, UR20 ;  /* 0x00000014e0027c20 */ /* 0x008fc40008400000 */
[----:B------:R1:W-:Y:S01]  /*de30*/  @!P2 STG.E.U8 desc[UR14][R28.64+0x38], R11 ;  /* 0x0000380b1c00a986 */ /* 0x0003e2000c10110e */
[----:B----4-:R-:W-:Y:S01]  /*de40*/  FMUL R3, R225, UR20 ;  /* 0x00000014e1037c20 */ /* 0x010fe20008400000 */
[----:B------:R-:W-:Y:S02]  /*de50*/  ISETP.LT.OR P2, PT, R42, 0x41, !P1 ;  /* 0x000000412a00780c */ /* 0x000fe40004f41670 */
[----:B------:R-:W3:Y:S01]  /*de60*/  LDL.LU R224, [R1+0x1c] ;  /* 0x00001c0001e07983 */ /* 0x000ee20000300800 */
[----:B------:R-:W-:Y:S02]  /*de70*/  F2FP.SATFINITE.E5M2.F32.PACK_AB_MERGE_C R9, RZ, R4, RZ ;  /* 0x00000004ff09723e */ /* 0x000fe400048060ff */
[----:B0-----:R-:W-:Y:S01]  /*de80*/  F2FP.SATFINITE.E5M2.F32.PACK_AB_MERGE_C R5, RZ, R0, RZ ;  /* 0x00000000ff05723e */ /* 0x001fe200048060ff */
[----:B------:R-:W4:Y:S01]  /*de90*/  LDL.LU R225, [R1+0x20] ;  /* 0x0000200001e17983 */ /* 0x000f220000300800 */
[----:B------:R-:W-:Y:S01]  /*dea0*/  FMUL R0, R226, UR20 ;  /* 0x00000014e2007c20 */ /* 0x000fe20008400000 */
[----:B------:R-:W-:-:S02]  /*deb0*/  ISETP.LT.OR P6, PT, R42, 0x41, !P3 ;  /* 0x000000412a00780c */ /* 0x000fc40005fc1670 */
[----:B-1----:R-:W-:Y:S01]  /*dec0*/  F2FP.SATFINITE.E5M2.F32.PACK_AB_MERGE_C R11, RZ, R2, RZ ;  /* 0x00000002ff0b723e */ /* 0x002fe200048060ff */
[----:B------:R-:W4:Y:S01]  /*ded0*/  LDL.LU R226, [R1+0x24] ;  /* 0x0000240001e27983 */ /* 0x000f220000300800 */
[----:B------:R-:W-:-:S03]  /*dee0*/  FMUL R2, R227, UR20 ;  /* 0x00000014e3027c20 */ /* 0x000fc60008400000 */
[----:B------:R-:W4:Y:S04]  /*def0*/  LDL.LU R227, [R1+0x28] ;  /* 0x0000280001e37983 */ /* 0x000f280000300800 */
[----:B------:R-:W-:Y:S01]  /*df00*/  @!P5 STG.E.U8 desc[UR14][R30.64+0x41], R13 ;  /* 0x0000410d1e00d986 */ /* 0x000fe2000c10110e */
[----:B------:R-:W-:-:S03]  /*df10*/  ISETP.LT.OR P5, PT, R42, 0x42, !P3 ;  /* 0x000000422a00780c */ /* 0x000fc60005fa1670 */
[----:B------:R0:W-:Y:S01]  /*df20*/  @!P2 STG.E.U8 desc[UR14][R30.64+0x40], R9 ;  /* 0x000040091e00a986 */ /* 0x0001e2000c10110e */
[----:B------:R-:W-:-:S03]  /*df30*/  ISETP.LT.OR P2, PT, R42, 0x49, !P1 ;  /* 0x000000492a00780c */ /* 0x000fc60004f41670 */
[----:B------:R1:W-:Y:S01]  /*df40*/  @!P6 STG.E.U8 desc[UR14][R28.64+0x40], R7 ;  /* 0x000040071c00e986 */ /* 0x0003e2000c10110e */
[----:B------:R-:W-:-:S03]  /*df50*/  ISETP.LT.OR P6, PT, R42, 0x4a, !P1 ;  /* 0x0000004a2a00780c */ /* 0x000fc60004fc1670 */
[----:B------:R-:W4:Y:S04]  /*df60*/  LDL.LU R220, [R1+0x2c] ;  /* 0x00002c0001dc7983 */ /* 0x000f280000300800 */
[----:B------:R2:W-:Y:S01]  /*df70*/  @!P5 STG.E.U8 desc[UR14][R28.64+0x41], R5 ;  /* 0x000041051c00d986 */ /* 0x0005e2000c10110e */
[----:B0-----:R-:W-:-:S03]  /*df80*/  F2FP.SATFINITE.E5M2.F32.PACK_AB_MERGE_C R9, RZ, R3, RZ ;  /* 0x00000003ff09723e */ /* 0x001fc600048060ff */
[----:B------:R-:W-:Y:S01]  /*df90*/  @!P2 STG.E.U8 desc[UR14][R30.64+0x48], R11 ;  /* 0x0000480b1e00a986 */ /* 0x000fe2000c10110e */
[----:B------:R-:W-:Y:S02]  /*dfa0*/  ISETP.LT.OR P2, PT, R42, 0x49, !P3 ;  /* 0x000000492a00780c */ /* 0x000fe40005f41670 */
[----:B-1----:R-:W-:Y:S02]  /*dfb0*/  F2FP.SATFINITE.E5M2.F32.PACK_AB_MERGE_C R7, RZ, R0, RZ ;  /* 0x00000000ff07723e */ /* 0x002fe400048060ff */
[----:B------:R-:W-:Y:S01]  /*dfc0*/  F2FP.SATFINITE.E5M2.F32.PACK_AB_MERGE_C R13, RZ, R2, RZ ;  /* 0x00000002ff0d723e */ /* 0x000fe200048060ff */
[----:B------:R0:W-:Y:S08]  /*dfd0*/  @!P6 STG.E.U8 desc[UR14][R30.64+0x49], R9 ;  /* 0x000049091e00e986 */ /* 0x0001f0000c10110e */
[----:B------:R1:W-:Y:S01]  /*dfe0*/  @!P2 STG.E.U8 desc[UR14][R28.64+0x48], R7 ;  /* 0x000048071c00a986 */ /* 0x0003e2000c10110e */
[----:B------:R-:W-:Y:S01]  /*dff0*/  FMUL R0, R222, UR20 ;  /* 0x00000014de007c20 */ /* 0x000fe20008400000 */
[----:B------:R-:W-:-:S02]  /*e000*/  FMUL R3, R223, UR20 ;  /* 0x00000014df037c20 */ /* 0x000fc40008400000 */
[----:B------:R-:W4:Y:S03]  /*e010*/  LDL.LU R223, [R1+0x30] ;  /* 0x0000300001df7983 */ /* 0x000f260000300800 */
[----:B--2---:R-:W-:Y:S01]  /*e020*/  F2FP.SATFINITE.E5M2.F32.PACK_AB_MERGE_C R5, RZ, R3, RZ ;  /* 0x00000003ff05723e */ /* 0x004fe200048060ff */
[----:B------:R-:W2:Y:S01]  /*e030*/  LDL.LU R222, [R1+0x34] ;  /* 0x0000340001de7983 */ /* 0x000ea20000300800 */
[----:B------:R-:W-:Y:S01]  /*e040*/  FMUL R2, R221, UR20 ;  /* 0x00000014dd027c20 */ /* 0x000fe20008400000 */
[----:B0-----:R-:W-:-:S04]  /*e050*/  F2FP.SATFINITE.E5M2.F32.PACK_AB_MERGE_C R9, RZ, R0, RZ ;  /* 0x00000000ff09723e */ /* 0x001fc800048060ff */
[----:B------:R-:W-:Y:S01]  /*e060*/  F2FP.SATFINITE.E5M2.F32.PACK_AB_MERGE_C R11, RZ, R2, RZ ;  /* 0x00000002ff0b723e */ /* 0x000fe200048060ff */
[----:B---3--:R-:W-:Y:S02]  /*e070*/  FMUL R3, R224, UR20 ;  /* 0x00000014e0037c20 */ /* 0x008fe40008400000 */
[----:B------:R-:W3:Y:S01]  /*e080*/  LDL.LU R224, [R1+0x38] ;  /* 0x0000380001e07983 */ /* 0x000ee20000300800 */
[----:B----4-:R-:W-:Y:S02]  /*e090*/  FMUL R0, R225, UR20 ;  /* 0x00000014e1007c20 */ /* 0x010fe40008400000 */
[----:B-1----:R-:W-:Y:S01]  /*e0a0*/  F2FP.SATFINITE.E5M2.F32.PACK_AB_MERGE_C R7, RZ, R3, RZ ;  /* 0x00000003ff07723e */ /* 0x002fe200048060ff */
[----:B------:R-:W4:Y:S01]  /*e0b0*/  LDL.LU R225, [R1+0x3c] ;  /* 0x00003c0001e17983 */ /* 0x000f220000300800 */
[----:B------:R-:W-:-:S03]  /*e0c0*/  FMUL R2, R226, UR20 ;  /* 0x00000014e2027c20 */ /* 0x000fc60008400000 */
[----:B------:R-:W4:Y:S01]  /*e0d0*/  LDL.LU R226, [R1+0x40] ;  /* 0x0000400001e27983 */ /* 0x000f220000300800 */
[----:B------:R-:W-:-:S03]  /*e0e0*/  FMUL R3, R227, UR20 ;  /* 0x00000014e3037c20 */ /* 0x000fc60008400000 */
[----:B------:R-:W4:Y:S01]  /*e0f0*/  LDL.LU R227, [R1+0x44] ;  /* 0x0000440001e37983 */ /* 0x000f220000300800 */
[C---:B------:R-:W-:Y:S02]  /*e100*/  ISETP.LT.OR P5, PT, R42.reuse, 0x4a, !P3 ;  /* 0x0000004a2a00780c */ /* 0x040fe40005fa1670 */
[C---:B------:R-:W-:Y:S01]  /*e110*/  ISETP.LT.OR P6, PT, R42.reuse, 0x51, !P1 ;  /* 0x000000512a00780c */ /* 0x040fe20004fc1670 */
[----:B------:R-:W4:Y:S01]  /*e120*/  LDL.LU R218, [R1+0x48] ;  /* 0x0000480001da7983 */ /* 0x000f220000300800 */
[----:B------:R-:W-:-:S03]  /*e130*/  ISETP.LT.OR P2, PT, R42, 0x51, !P3 ;  /* 0x000000512a00780c */ /* 0x000fc60005f41670 */
[----:B------:R-:W4:Y:S04]  /*e140*/  LDL.LU R219, [R1+0x4c] ;  /* 0x00004c0001db7983 */ /* 0x000f280000300800 */
[----:B------:R-:W4:Y:S04]  /*e150*/  LDL.LU R221, [R1+0x50] ;  /* 0x0000500001dd7983 */ /* 0x000f280000300800 */
[----:B------:R0:W-:Y:S01]  /*e160*/  @!P5 STG.E.U8 desc[UR14][R28.64+0x49], R13 ;  /* 0x0000490d1c00d986 */ /* 0x0001e2000c10110e */
[----:B------:R-:W-:-:S03]  /*e170*/  ISETP.LT.OR P5, PT, R42, 0x52, !P1 ;  /* 0x000000522a00780c */ /* 0x000fc60004fa1670 */
[----:B------:R1:W-:Y:S01]  /*e180*/  @!P6 STG.E.U8 desc[UR14][R30.64+0x50], R5 ;  /* 0x000050051e00e986 */ /* 0x0003e2000c10110e */
[----:B------:R-:W-:Y:S02]  /*e190*/  ISETP.LT.OR P6, PT, R42, 0x52, !P3 ;  /* 0x000000522a00780c */ /* 0x000fe40005fc1670 */
[----:B0-----:R-:W-:-:S07]  /*e1a0*/  F2FP.SATFINITE.E5M2.F32.PACK_AB_MERGE_C R13, RZ, R2, RZ ;  /* 0x00000002ff0d723e */ /* 0x001fce00048060ff */
[----:B------:R0:W-:Y:S01]  /*e1b0*/  @!P5 STG.E.U8 desc[UR14][R30.64+0x51], R9 ;  /* 0x000051091e00d986 */ /* 0x0001e2000c10110e */
[C---:B------:R-:W-:Y:S02]  /*e1c0*/  ISETP.LT.OR P5, PT, R42.reuse, 0x5a, !P1 ;  /* 0x0000005a2a00780c */ /* 0x040fe40004fa1670 */
[----:B-1----:R-:W-:Y:S01]  /*e1d0*/  F2FP.SATFINITE.E5M2.F32.PACK_AB_MERGE_C R5, RZ, R0, RZ ;  /* 0x00000000ff05723e */ /* 0x002fe200048060ff */
[----:B------:R-:W-:Y:S01]  /*e1e0*/  @!P2 STG.E.U8 desc[UR14][R28.64+0x50], R11 ;  /* 0x0000500b1c00a986 */ /* 0x000fe2000c10110e */
[----:B------:R-:W-:Y:S01]  /*e1f0*/  ISETP.LT.OR P2, PT, R42, 0x59, !P1 ;  /* 0x000000592a00780c */ /* 0x000fe20004f41670 */
[----:B------:R-:W-:Y:S02]  /*e200*/  FMUL R0, R220, UR20 ;  /* 0x00000014dc007c20 */ /* 0x000fe40008400000 */
[----:B------:R1:W-:Y:S01]  /*e210*/  @!P6 STG.E.U8 desc[UR14][R28.64+0x51], R7 ;  /* 0x000051071c00e986 */ /* 0x0003e2000c10110e */
[----:B------:R-:W-:-:S03]  /*e220*/  ISETP.LT.OR P6, PT, R42, 0x59, !P3 ;  /* 0x000000592a00780c */ /* 0x000fc60005fc1670 */
[----:B------:R-:W4:Y:S01]  /*e230*/  LDL.LU R220, [R1+0x54] ;  /* 0x0000540001dc7983 */ /* 0x000f220000300800 */
[----:B0-----:R-:W-:-:S03]  /*e240*/  F2FP.SATFINITE.E5M2.F32.PACK_AB_MERGE_C R9, RZ, R3, RZ ;  /* 0x00000003ff09723e */ /* 0x001fc600048060ff */
[----:B------:R-:W-:Y:S01]  /*e250*/  @!P5 STG.E.U8 desc[UR14][R30.64+0x59], R13 ;  /* 0x0000590d1e00d986 */ /* 0x000fe2000c10110e */
[----:B-1----:R-:W-:-:S03]  /*e260*/  F2FP.SATFINITE.E5M2.F32.PACK_AB_MERGE_C R7, RZ, R0, RZ ;  /* 0x00000000ff07723e */ /* 0x002fc600048060ff */
[----:B------:R0:W-:Y:S04]  /*e270*/  @!P2 STG.E.U8 desc[UR14][R30.64+0x58], R5 ;  /* 0x000058051e00a986 */ /* 0x0001e8000c10110e */
[----:B------:R1:W-:Y:S01]  /*e280*/  @!P6 STG.E.U8 desc[UR14][R28.64+0x58], R9 ;  /* 0x000058091c00e986 */ /* 0x0003e2000c10110e */
[----:B------:R-:W-:-:S03]  /*e290*/  FMUL R2, R223, UR20 ;  /* 0x00000014df027c20 */ /* 0x000fc60008400000 */
[----:B------:R-:W4:Y:S01]  /*e2a0*/  LDL.LU R223, [R1+0x58] ;  /* 0x0000580001df7983 */ /* 0x000f220000300800 */
[----:B--2---:R-:W-:Y:S01]  /*e2b0*/  FMUL R3, R222, UR20 ;  /* 0x00000014de037c20 */ /* 0x004fe20008400000 */
[----:B------:R-:W-:Y:S02]  /*e2c0*/  F2FP.SATFINITE.E5M2.F32.PACK_AB_MERGE_C R11, RZ, R2, RZ ;  /* 0x00000002ff0b723e */ /* 0x000fe400048060ff */
[----:B------:R-:W2:Y:S02]  /*e2d0*/  LDL.LU R222, [R1+0x5c] ;  /* 0x00005c0001de7983 */ /* 0x000ea40000300800 */
[----:B0-----:R-:W-:Y:S01]  /*e2e0*/  F2FP.SATFINITE.E5M2.F32.PACK_AB_MERGE_C R5, RZ, R3, RZ ;  /* 0x00000003ff05723e */ /* 0x001fe200048060ff */
[----:B---3--:R-:W-:Y:S02]  /*e2f0*/  FMUL R0, R224, UR20 ;  /* 0x00000014e0007c20 */ /* 0x008fe40008400000 */
[----:B------:R-:W3:Y:S01]  /*e300*/  LDL.LU R224, [R1+0x60] ;  /* 0x0000600001e07983 */ /* 0x000ee20000300800 */
[----:B----4-:R-:W-:-:S02]  /*e310*/  FMUL R2, R225, UR20 ;  /* 0x00000014e1027c20 */ /* 0x010fc40008400000 */
[----:B-1----:R-:W-:Y:S01]  /*e320*/  F2FP.SATFINITE.E5M2.F32.PACK_AB_MERGE_C R9, RZ, R0, RZ ;  /* 0x00000000ff09723e */ /* 0x002fe200048060ff */
[----:B------:R-:W4:Y:S01]  /*e330*/  LDL.LU R225, [R1+0x64] ;  /* 0x0000640001e17983 */ /* 0x000f220000300800 */
[----:B------:R-:W-:-:S03]  /*e340*/  FMUL R3, R226, UR20 ;  /* 0x00000014e2037c20 */ /* 0x000fc60008400000 */
[----:B------:R-:W4:Y:S01]  /*e350*/  LDL.LU R226, [R1+0x68] ;  /* 0x0000680001e27983 */ /* 0x000f220000300800 */
[----:B------:R-:W-:-:S03]  /*e360*/  FMUL R0, R227, UR20 ;  /* 0x00000014e3007c20 */ /* 0x000fc60008400000 */
[----:B------:R-:W4:Y:S01]  /*e370*/  LDL.LU R227, [R1+0x6c] ;  /* 0x00006c0001e37983 */ /* 0x000f220000300800 */
[C---:B------:R-:W-:Y:S02]  /*e380*/  ISETP.LT.OR P5, PT, R42.reuse, 0x5a, !P3 ;  /* 0x0000005a2a00780c */ /* 0x040fe40005fa1670 */
[C---:B------:R-:W-:Y:S02]  /*e390*/  ISETP.LT.OR P2, PT, R42.reuse, 0x61, !P1 ;  /* 0x000000612a00780c */ /* 0x040fe40004f41670 */
[----:B------:R-:W-:-:S09]  /*e3a0*/  ISETP.LT.OR P6, PT, R42, 0x62, !P1 ;  /* 0x000000622a00780c */ /* 0x000fd20004fc1670 */
[----:B------:R0:W-:Y:S01]  /*e3b0*/  @!P5 STG.E.U8 desc[UR14][R28.64+0x59], R7 ;  /* 0x000059071c00d986 */ /* 0x0001e2000c10110e */
[----:B------:R-:W-:-:S03]  /*e3c0*/  ISETP.LT.OR P5, PT, R42, 0x62, !P3 ;  /* 0x000000622a00780c */ /* 0x000fc60005fa1670 */
[----:B------:R-:W-:Y:S01]  /*e3d0*/  @!P2 STG.E.U8 desc[UR14][R30.64+0x60], R11 ;  /* 0x0000600b1e00a986 */ /* 0x000fe2000c10110e */
[----:B------:R-:W-:-:S03]  /*e3e0*/  ISETP.LT.OR P2, PT, R42, 0x61, !P3 ;  /* 0x000000612a00780c */ /* 0x000fc60005f41670 */
[----:B------:R1:W-:Y:S01]  /*e3f0*/  @!P6 STG.E.U8 desc[UR14][R30.64+0x61], R5 ;  /* 0x000061051e00e986 */ /* 0x0003e2000c10110e */
[----:B------:R-:W-:Y:S02]  /*e400*/  ISETP.LT.OR P6, PT, R42, 0x69, !P1 ;  /* 0x000000692a00780c */ /* 0x000fe40004fc1670 */
[----:B------:R-:W-:Y:S02]  /*e410*/  F2FP.SATFINITE.E5M2.F32.PACK_AB_MERGE_C R13, RZ, R2, RZ ;  /* 0x00000002ff0d723e */ /* 0x000fe400048060ff */
[----:B0-----:R-:W-:-:S03]  /*e420*/  F2FP.SATFINITE.E5M2.F32.PACK_AB_MERGE_C R7, RZ, R3, RZ ;  /* 0x00000003ff07723e */ /* 0x001fc600048060ff */
[----:B------:R-:W-:Y:S01]  /*e430*/  @!P5 STG.E.U8 desc[UR14][R28.64+0x61], R13 ;  /* 0x0000610d1c00d986 */ /* 0x000fe2000c10110e */
[----:B------:R-:W-:-:S03]  /*e440*/  ISETP.LT.OR P5, PT, R42, 0x6a, !P1 ;  /* 0x0000006a2a00780c */ /* 0x000fc60004fa1670 */
[----:B------:R0:W-:Y:S01]  /*e450*/  @!P2 STG.E.U8 desc[UR14][R28.64+0x60], R9 ;  /* 0x000060091c00a986 */ /* 0x0001e2000c10110e */
[----:B------:R-:W-:-:S03]  /*e460*/  ISETP.LT.OR P2, PT, R42, 0x69, !P3 ;  /* 0x000000692a00780c */ /* 0x000fc60005f41670 */
[----:B------:R0:W-:Y:S01]  /*e470*/  @!P6 STG.E.U8 desc[UR14][R30.64+0x68], R7 ;  /* 0x000068071e00e986 */ /* 0x0001e2000c10110e */
[----:B------:R-:W-:Y:S01]  /*e480*/  ISETP.LT.OR P6, PT, R42, 0x6a, !P3 ;  /* 0x0000006a2a00780c */ /* 0x000fe20005fc1670 */
[----:B------:R-:W-:Y:S01]  /*e490*/  FMUL R2, R218, UR20 ;  /* 0x00000014da027c20 */ /* 0x000fe20008400000 */
[----:B------:R-:W-:Y:S01]  /*e4a0*/  FMUL R3, R219, UR20 ;  /* 0x00000014db037c20 */ /* 0x000fe20008400000 */
[----:B-1----:R-:W-:-:S03]  /*e4b0*/  F2FP.SATFINITE.E5M2.F32.PACK_AB_MERGE_C R5, RZ, R0, RZ ;  /* 0x00000000ff05723e */ /* 0x002fc600048060ff */
[----:B------:R-:W-:Y:S02]  /*e4c0*/  F2FP.SATFINITE.E5M2.F32.PACK_AB_MERGE_C R11, RZ, R2, RZ ;  /* 0x00000002ff0b723e */ /* 0x000fe400048060ff */
[----:B0-----:R-:W-:Y:S01]  /*e4d0*/  F2FP.SATFINITE.E5M2.F32.PACK_AB_MERGE_C R9, RZ, R3, RZ ;  /* 0x00000003ff09723e */ /* 0x001fe200048060ff */
[----:B------:R-:W-:Y:S01]  /*e4e0*/  @!P5 STG.E.U8 desc[UR14][R30.64+0x69], R5 ;  /* 0x000069051e00d986 */ /* 0x000fe2000c10110e */
[----:B------:R-:W-:-:S03]  /*e4f0*/  ISETP.LT.OR P5, PT, R42, 0x71, !P3 ;  /* 0x000000712a00780c */ /* 0x000fc60005fa1670 */
[----:B------:R-:W-:Y:S01]  /*e500*/  @!P2 STG.E.U8 desc[UR14][R28.64+0x68], R11 ;  /* 0x0000680b1c00a986 */ /* 0x000fe2000c10110e */
[----:B------:R-:W-:-:S03]  /*e510*/  ISETP.LT.OR P2, PT, R42, 0x71, !P1 ;  /* 0x000000712a00780c */ /* 0x000fc60004f41670 */
[----:B------:R-:W-:Y:S01]  /*e520*/  @!P6 STG.E.U8 desc[UR14][R28.64+0x69], R9 ;  /* 0x000069091c00e986 */ /* 0x000fe2000c10110e */
[----:B------:R-:W-:Y:S01]  /*e530*/  ISETP.LT.OR P6, PT, R42, 0x72, !P1 ;  /* 0x000000722a00780c */ /* 0x000fe20004fc1670 */
[----:B------:R-:W-:Y:S01]  /*e540*/  FMUL R0, R221, UR20 ;  /* 0x00000014dd007c20 */ /* 0x000fe20008400000 */
[----:B------:R-:W-:-:S04]  /*e550*/  FMUL R2, R220, UR20 ;  /* 0x00000014dc027c20 */ /* 0x000fc80008400000 */
[----:B------:R-:W-:Y:S02]  /*e560*/  F2FP.SATFINITE.E5M2.F32.PACK_AB_MERGE_C R7, RZ, R0, RZ ;  /* 0x00000000ff07723e */ /* 0x000fe400048060ff */
[----:B------:R-:W-:-:S03]  /*e570*/  F2FP.SATFINITE.E5M2.F32.PACK_AB_MERGE_C R13, RZ, R2, RZ ;  /* 0x00000002ff0d723e */ /* 0x000fc600048060ff */
[----:B------:R0:W-:Y:S01]  /*e580*/  @!P2 STG.E.U8 desc[UR14][R30.64+0x70], R7 ;  /* 0x000070071e00a986 */ /* 0x0001e2000c10110e */
[----:B------:R-:W-:-:S03]  /*e590*/  ISETP.LT.OR P2, PT, R42, 0x79, !P1 ;  /* 0x000000792a00780c */ /* 0x000fc60004f41670 */
[----:B------:R1:W-:Y:S01]  /*e5a0*/  @!P6 STG.E.U8 desc[UR14][R30.64+0x71], R13 ;  /* 0x0000710d1e00e986 */ /* 0x0003e2000c10110e */
[C---:B------:R-:W-:Y:S02]  /*e5b0*/  ISETP.LT.OR P6, PT, R42.reuse, 0x72, !P3 ;  /* 0x000000722a00780c */ /* 0x040fe40005fc1670 */
[----:B------:R-:W-:Y:S01]  /*e5c0*/  ISETP.LT.OR P1, PT, R42, 0x7a, !P1 ;  /* 0x0000007a2a00780c */ /* 0x000fe20004f21670 */
[----:B------:R-:W-:-:S05]  /*e5d0*/  FMUL R3, R223, UR20 ;  /* 0x00000014df037c20 */ /* 0x000fca0008400000 */
[----:B------:R-:W-:Y:S01]  /*e5e0*/  F2FP.SATFINITE.E5M2.F32.PACK_AB_MERGE_C R15, RZ, R3, RZ ;  /* 0x00000003ff0f723e */ /* 0x000fe200048060ff */
[----:B--2---:R-:W-:-:S04]  /*e5f0*/  FMUL R0, R222, UR20 ;  /* 0x00000014de007c20 */ /* 0x004fc80008400000 */
[----:B------:R1:W-:Y:S01]  /*e600*/  @!P5 STG.E.U8 desc[UR14][R28.64+0x70], R15 ;  /* 0x0000700f1c00d986 */ /* 0x0003e2000c10110e */
[C---:B------:R-:W-:Y:S02]  /*e610*/  ISETP.LT.OR P5, PT, R42.reuse, 0x79, !P3 ;  /* 0x000000792a00780c */ /* 0x040fe40005fa1670 */
[----:B------:R-:W-:Y:S02]  /*e620*/  ISETP.LT.OR P3, PT, R42, 0x7a, !P3 ;  /* 0x0000007a2a00780c */ /* 0x000fe40005f61670 */
[----:B0-----:R-:W-:Y:S01]  /*e630*/  F2FP.SATFINITE.E5M2.F32.PACK_AB_MERGE_C R7, RZ, R0, RZ ;  /* 0x00000000ff07723e */ /* 0x001fe200048060ff */
[----:B---3--:R-:W-:Y:S01]  /*e640*/  FMUL R2, R224, UR20 ;  /* 0x00000014e0027c20 */ /* 0x008fe20008400000 */
[----:B----4-:R-:W-:-:S04]  /*e650*/  FMUL R3, R225, UR20 ;  /* 0x00000014e1037c20 */ /* 0x010fc80008400000 */
[----:B------:R-:W-:Y:S01]  /*e660*/  F2FP.SATFINITE.E5M2.F32.PACK_AB_MERGE_C R9, RZ, R2, RZ ;  /* 0x00000002ff09723e */ /* 0x000fe200048060ff */
[----:B------:R-:W-:Y:S01]  /*e670*/  FMUL R4, R226, UR20 ;  /* 0x00000014e2047c20 */ /* 0x000fe20008400000 */
[----:B------:R-:W-:Y:S01]  /*e680*/  FMUL R5, R227, UR20 ;  /* 0x00000014e3057c20 */ /* 0x000fe20008400000 */
[----:B------:R-:W-:-:S03]  /*e690*/  F2FP.SATFINITE.E5M2.F32.PACK_AB_MERGE_C R3, RZ, R3, RZ ;  /* 0x00000003ff03723e */ /* 0x000fc600048060ff */
[----:B------:R-:W-:Y:S02]  /*e6a0*/  F2FP.SATFINITE.E5M2.F32.PACK_AB_MERGE_C R11, RZ, R4, RZ ;  /* 0x00000004ff0b723e */ /* 0x000fe400048060ff */
[----:B------:R-:W-:Y:S01]  /*e6b0*/  F2FP.SATFINITE.E5M2.F32.PACK_AB_MERGE_C R5, RZ, R5, RZ ;  /* 0x00000005ff05723e */ /* 0x000fe200048060ff */
[----:B------:R1:W-:Y:S04]  /*e6c0*/  @!P6 STG.E.U8 desc[UR14][R28.64+0x71], R7 ;  /* 0x000071071c00e986 */ /* 0x0003e8000c10110e */
[----:B------:R1:W-:Y:S04]  /*e6d0*/  @!P2 STG.E.U8 desc[UR14][R30.64+0x78], R9 ;  /* 0x000078091e00a986 */ /* 0x0003e8000c10110e */
[----:B------:R1:W-:Y:S04]  /*e6e0*/  @!P1 STG.E.U8 desc[UR14][R30.64+0x79], R3 ;  /* 0x000079031e009986 */ /* 0x0003e8000c10110e */
[----:B------:R1:W-:Y:S04]  /*e6f0*/  @!P5 STG.E.U8 desc[UR14][R28.64+0x78], R11 ;  /* 0x0000780b1c00d986 */ /* 0x0003e8000c10110e */
[----:B------:R1:W-:Y:S02]  /*e700*/  @!P3 STG.E.U8 desc[UR14][R28.64+0x79], R5 ;  /* 0x000079051c00b986 */ /* 0x0003e4000c10110e */
.L_x_293:
[----:B------:R-:W-:Y:S05]  /*e710*/  BSYNC B0 ;  /* 0x0000000000007941 */ /* 0x000fea0003800000 */
.L_x_35:
[----:B01---5:R-:W2:Y:S04]  /*e720*/  LDL.LU R3, [R1+0x74] ;  /* 0x0000740001037983 */ /* 0x023ea80000300800 */
[----:B------:R-:W2:Y:S01]  /*e730*/  LDL.LU R2, [R1+0x78] ;  /* 0x0000780001027983 */ /* 0x000ea20000300800 */
[----:B------:R-:W-:Y:S01]  /*e740*/  ULDC UR6, c[0x0][0xc] ;  /* 0x0000030000067ab9 */ /* 0x000fe20000000800 */
[----:B------:R-:W-:Y:S01]  /*e750*/  ULDC UR7, c[0x0][0x10] ;  /* 0x0000040000077ab9 */ /* 0x000fe20000000800 */
[----:B------:R-:W2:Y:S01]  /*e760*/  LDC R5, c[0x0][0x14] ;  /* 0x00000500ff057b82 */ /* 0x000ea20000000800 */
[----:B------:R-:W-:Y:S01]  /*e770*/  UIMAD.WIDE.U32 UR6, UR6, UR7, URZ ;  /* 0x00000007060672a5 */ /* 0x000fe2000f8e003f */
[----:B------:R-:W-:Y:S01]  /*e780*/  PRMT R0, RZ, 0x7610, R0 ;  /* 0x00007610ff007816 */ /* 0x000fe20000000000 */
[----:B------:R-:W-:-:S04]  /*e790*/  UMOV UR12, 0xffffffff ;  /* 0xffffffff000c7882 */ /* 0x000fc80000000000 */
[----:B--2---:R-:W-:-:S04]  /*e7a0*/  IMAD.WIDE.U32 R2, R5, UR6, R2 ;  /* 0x0000000605027c25 */ /* 0x004fc8000f8e0002 */
[----:B------:R-:W-:Y:S01]  /*e7b0*/  IMAD R5, R5, UR7, RZ ;  /* 0x0000000705057c24 */ /* 0x000fe2000f8e02ff */
[----:B------:R-:W-:Y:S01]  /*e7c0*/  ULDC.64 UR6, c[0x0][0x650] ;  /* 0x0001940000067ab9 */ /* 0x000fe20000000a00 */
[----:B------:R-:W-:Y:S01]  /*e7d0*/  IMAD.MOV.U32 R19, RZ, RZ, R2 ;  /* 0x000000ffff137224 */ /* 0x000fe200078e0002 */
[----:B------:R-:W-:Y:S01]  /*e7e0*/  ISETP.GE.U32.AND P1, PT, R2, UR6, PT ;  /* 0x0000000602007c0c */ /* 0x000fe2000bf26070 */
[----:B------:R-:W-:Y:S02]  /*e7f0*/  IMAD.IADD R22, R3, 0x1, R5 ;  /* 0x0000000103167824 */ /* 0x000fe400078e0205 */
[----:B------:R-:W-:-:S03]  /*e800*/  IMAD.MOV.U32 R2, RZ, RZ, -0x1 ;  /* 0xffffffffff027424 */ /* 0x000fc600078e00ff */
[----:B------:R0:W-:Y:S01]  /*e810*/  STL [R1+0x74], R22 ;  /* 0x0000741601007387 */ /* 0x0001e20000100800 */
[----:B------:R-:W-:-:S03]  /*e820*/  ISETP.GE.U32.AND.EX P1, PT, R22, UR7, PT, P1 ;  /* 0x0000000716007c0c */ /* 0x000fc6000bf26110 */
[----:B------:R0:W-:Y:S04]  /*e830*/  STL [R1+0x78], R19 ;  /* 0x0000781301007387 */ /* 0x0001e80000100800 */
[----:B------:R0:W-:Y:S06]  /*e840*/  STL [R1+0x7c], R2 ;  /* 0x00007c0201007387 */ /* 0x0001ec0000100800 */
[----:B------:R-:W-:Y:S05]  /*e850*/  @P1 BRA `(.L_x_294) ;  /* 0x00000004006c1947 */ /* 0x000fea0003800000 */
[----:B------:R-:W1:Y:S01]  /*e860*/  S2R R14, SR_CTAID.X ;  /* 0x00000000000e7919 */ /* 0x000e620000002500 */
[----:B------:R-:W2:Y:S01]  /*e870*/  LDC.64 R8, c[0x0][0x628] ;  /* 0x00018a00ff087b82 */ /* 0x000ea20000000a00 */
[----:B------:R-:W-:Y:S01]  /*e880*/  ULDC UR6, c[0x0][0x150] ;  /* 0x0000540000067ab9 */ /* 0x000fe20000000800 */
[----:B------:R-:W-:Y:S01]  /*e890*/  IMAD.MOV.U32 R6, RZ, RZ, R19 ;  /* 0x000000ffff067224 */ /* 0x000fe200078e0013 */
[----:B------:R-:W0:Y:S01]  /*e8a0*/  S2R R16, SR_CTAID.Y ;  /* 0x0000000000107919 */ /* 0x000e220000002600 */
[----:B------:R-:W-:-:S04]  /*e8b0*/  IMAD.MOV.U32 R7, RZ, RZ, R22 ;  /* 0x000000ffff077224 */ /* 0x000fc800078e0016 */
[----:B------:R-:W0:Y:S08]  /*e8c0*/  LDC R17, c[0x0][0x144] ;  /* 0x00005100ff117b82 */ /* 0x000e300000000800 */
[----:B------:R-:W0:Y:S08]  /*e8d0*/  LDC R10, c[0x0][0x630] ;  /* 0x00018c00ff0a7b82 */ /* 0x000e300000000800 */
[----:B------:R-:W0:Y:S01]  /*e8e0*/  LDC.64 R12, c[0x0][0x620] ;  /* 0x00018800ff0c7b82 */ /* 0x000e220000000a00 */
[----:B--2---:R-:W-:-:S04]  /*e8f0*/  ISETP.NE.U32.AND P1, PT, R8, RZ, PT ;  /* 0x000000ff0800720c */ /* 0x004fc80003f25070 */
[----:B------:R-:W-:Y:S02]  /*e900*/  ISETP.NE.AND.EX P1, PT, R9, RZ, PT, P1 ;  /* 0x000000ff0900720c */ /* 0x000fe40003f25310 */
[----:B-1----:R-:W-:-:S05]  /*e910*/  I2FP.F32.U32 R0, R14 ;  /* 0x0000000e00007245 */ /* 0x002fca0000201000 */
[----:B------:R-:W-:-:S04]  /*e920*/  FMUL R0, R0, UR6 ;  /* 0x0000000600007c20 */ /* 0x000fc80008400000 */
[----:B------:R1:W2:Y:S02]  /*e930*/  F2I.U32.TRUNC.NTZ R15, R0 ;  /* 0x00000000000f7305 */ /* 0x0002a4000020f000 */
[----:B------:R-:W-:Y:S05]  /*e940*/  @!P1 BRA `(.L_x_295) ;  /* 0x0000000000289947 */ /* 0x000fea0003800000 */
[----:B-1----:R-:W1:Y:S02]  /*e950*/  LDC R0, c[0x0][0x634] ;  /* 0x00018d00ff007b82 */ /* 0x002e640000000800 */
[----:B-1----:R-:W-:-:S05]  /*e960*/  IADD3 R7, P1, R19, R0, RZ ;  /* 0x0000000013077210 */ /* 0x002fca0007f3e0ff */
[----:B------:R-:W-:-:S04]  /*e970*/  IMAD.X R11, RZ, RZ, R22, P1 ;  /* 0x000000ffff0b7224 */ /* 0x000fc800008e0616 */
[----:B0-----:R-:W-:-:S04]  /*e980*/  IMAD.WIDE.U32 R2, R11, R8, RZ ;  /* 0x000000080b027225 */ /* 0x001fc800078e00ff */
[----:B------:R-:W-:-:S04]  /*e990*/  IMAD.WIDE.U32 R4, P1, R7, R9, R2 ;  /* 0x0000000907047225 */ /* 0x000fc80007820002 */
[----:B------:R-:W-:-:S04]  /*e9a0*/  IMAD.WIDE.U32 R2, R7, R8, RZ ;  /* 0x0000000807027225 */ /* 0x000fc800078e00ff */
[----:B------:R-:W-:Y:S01]  /*e9b0*/  IMAD.X R7, RZ, RZ, RZ, P1 ;  /* 0x000000ffff077224 */ /* 0x000fe200008e06ff */
[----:B------:R-:W-:Y:S01]  /*e9c0*/  IADD3 RZ, P1, R3, R4, RZ ;  /* 0x0000000403ff7210 */ /* 0x000fe20007f3e0ff */
[----:B------:R-:W-:-:S04]  /*e9d0*/  IMAD.MOV.U32 R6, RZ, RZ, R5 ;  /* 0x000000ffff067224 */ /* 0x000fc800078e0005 */
[----:B------:R-:W-:-:S08]  /*e9e0*/  IMAD.WIDE.U32.X R6, R11, R9, R6, P1 ;  /* 0x000000090b067225 */ /* 0x000fd000008e0406 */
.L_x_295:
[-CC-:B0-----:R-:W-:Y:S01]  /*e9f0*/  SHF.R.U64 R24, R6, R10.reuse, R7.reuse ;  /* 0x0000000a06187219 */ /* 0x181fe20000001207 */
[----:B------:R-:W0:Y:S01]  /*ea00*/  LDC.64 R20, c[0x0][0x640] ;  /* 0x00019000ff147b82 */ /* 0x000e220000000a00 */
[----:B-1----:R-:W-:Y:S01]  /*ea10*/  SHF.R.U32.HI R0, RZ, R10, R7 ;  /* 0x0000000aff007219 */ /* 0x002fe20000011607 */
[----:B------:R-:W-:Y:S01]  /*ea20*/  IMAD.MOV.U32 R2, RZ, RZ, R19 ;  /* 0x000000ffff027224 */ /* 0x000fe200078e0013 */
[----:B------:R-:W-:Y:S01]  /*ea30*/  IADD3 R5, P1, RZ, -R24, RZ ;  /* 0x80000018ff057210 */ /* 0x000fe20007f3e0ff */
[----:B--2---:R-:W-:Y:S01]  /*ea40*/  IMAD.MOV R15, RZ, RZ, -R15 ;  /* 0x000000ffff0f7224 */ /* 0x004fe200078e0a0f */
[----:B------:R-:W-:Y:S01]  /*ea50*/  ULDC UR6, c[0x0][0x154] ;  /* 0x0000550000067ab9 */ /* 0x000fe20000000800 */
[----:B------:R-:W-:Y:S02]  /*ea60*/  IMAD.MOV.U32 R7, RZ, RZ, 0x1 ;  /* 0x00000001ff077424 */ /* 0x000fe400078e00ff */
[----:B------:R-:W1:Y:S01]  /*ea70*/  LDC R4, c[0x0][0x618] ;  /* 0x00018600ff047b82 */ /* 0x000e620000000800 */
[----:B------:R-:W-:-:S02]  /*ea80*/  IMAD.X R3, RZ, RZ, ~R0, P1 ;  /* 0x000000ffff037224 */ /* 0x000fc400008e0e00 */
[----:B------:R-:W-:Y:S02]  /*ea90*/  IMAD R15, R17, R15, R14 ;  /* 0x0000000f110f7224 */ /* 0x000fe400078e020e */
[-C--:B------:R-:W-:Y:S02]  /*eaa0*/  IMAD R0, R3, R12.reuse, RZ ;  /* 0x0000000c03007224 */ /* 0x080fe400078e02ff */
[----:B------:R-:W-:Y:S01]  /*eab0*/  IMAD.MOV.U32 R3, RZ, RZ, R22 ;  /* 0x000000ffff037224 */ /* 0x000fe200078e0016 */
[----:B------:R-:W2:Y:S01]  /*eac0*/  LDC R6, c[0x0][0x608] ;  /* 0x00018200ff067b82 */ /* 0x000ea20000000800 */
[----:B------:R-:W-:-:S04]  /*ead0*/  IMAD.WIDE.U32 R2, R5, R12, R2 ;  /* 0x0000000c05027225 */ /* 0x000fc800078e0002 */
[----:B------:R-:W-:-:S03]  /*eae0*/  IMAD R5, R5, R13, R0 ;  /* 0x0000000d05057224 */ /* 0x000fc600078e0200 */
[----:B------:R-:W5:Y:S01]  /*eaf0*/  LDC R18, c[0x0][0x658] ;  /* 0x00019600ff127b82 */ /* 0x000f620000000800 */
[----:B------:R-:W-:Y:S01]  /*eb00*/  I2FP.F32.U32 R0, R16 ;  /* 0x0000001000007245 */ /* 0x000fe20000201000 */
[----:B------:R-:W-:Y:S01]  /*eb10*/  IMAD.IADD R3, R3, 0x1, R5 ;  /* 0x0000000103037824 */ /* 0x000fe200078e0205 */
[----:B0-----:R-:W-:Y:S01]  /*eb20*/  ISETP.NE.U32.AND P1, PT, R20, RZ, PT ;  /* 0x000000ff1400720c */ /* 0x001fe20003f25070 */
[----:B------:R-:W-:Y:S02]  /*eb30*/  IMAD.MOV.U32 R5, RZ, RZ, -0x1 ;  /* 0xffffffffff057424 */ /* 0x000fe400078e00ff */
[----:B------:R-:W-:Y:S02]  /*eb40*/  FMUL R0, R0, UR6 ;  /* 0x0000000600007c20 */ /* 0x000fe40008400000 */
[----:B------:R-:W0:Y:S01]  /*eb50*/  LDC R13, c[0x0][0x148] ;  /* 0x00005200ff0d7b82 */ /* 0x000e220000000800 */
[----:B-1----:R-:W-:Y:S01]  /*eb60*/  SHF.R.U64 R10, R2, R4, R3 ;  /* 0x00000004020a7219 */ /* 0x002fe20000001203 */
[----:B------:R1:W0:Y:S01]  /*eb70*/  F2I.U32.TRUNC.NTZ R12, R0 ;  /* 0x00000000000c7305 */ /* 0x000222000020f000 */
[----:B------:R-:W-:-:S02]  /*eb80*/  ISETP.NE.AND.EX P1, PT, R21, RZ, PT, P1 ;  /* 0x000000ff1500720c */ /* 0x000fc40003f25310 */
[----:B------:R-:W-:-:S03]  /*eb90*/  SHF.R.U32.HI R3, RZ, R4, R3 ;  /* 0x00000004ff037219 */ /* 0x000fc60000011603 */
[----:B------:R-:W0:Y:S01]  /*eba0*/  LDC R14, c[0x0][0x600] ;  /* 0x00018000ff0e7b82 */ /* 0x000e220000000800 */
[-CC-:B--2---:R-:W-:Y:S02]  /*ebb0*/  SHF.R.U64 R8, R10, R6.reuse, R3.reuse ;  /* 0x000000060a087219 */ /* 0x184fe40000001203 */
[----:B------:R-:W-:-:S05]  /*ebc0*/  SHF.R.U32.HI R3, RZ, R6, R3 ;  /* 0x00000006ff037219 */ /* 0x000fca0000011603 */
[----:B------:R-:W2:Y:S01]  /*ebd0*/  LDC R19, c[0x0][0x648] ;  /* 0x00019200ff137b82 */ /* 0x000ea20000000800 */
[-CC-:B-----5:R-:W-:Y:S02]  /*ebe0*/  SHF.R.U64 R11, R8, R18.reuse, R3.reuse ;  /* 0x00000012080b7219 */ /* 0x1a0fe40000001203 */
[-C--:B------:R-:W-:Y:S02]  /*ebf0*/  SHF.L.U32 R5, R5, R18.reuse, RZ ;  /* 0x0000001205057219 */ /* 0x080fe400000006ff */
[-C--:B------:R-:W-:Y:S01]  /*ec00*/  SHF.R.U32.HI R3, RZ, R18.reuse, R3 ;  /* 0x00000012ff037219 */ /* 0x080fe20000011603 */
[----:B------:R-:W-:Y:S01]  /*ec10*/  IMAD.MOV.U32 R2, RZ, RZ, R11 ;  /* 0x000000ffff027224 */ /* 0x000fe200078e000b */
[----:B------:R-:W-:Y:S01]  /*ec20*/  SHF.L.U32 R40, R7, R18, RZ ;  /* 0x0000001207287219 */ /* 0x000fe200000006ff */
[----:B------:R-:W0:Y:S01]  /*ec30*/  LDC R22, c[0x0][0x638] ;  /* 0x00018e00ff167b82 */ /* 0x000e220000000800 */
[----:B------:R-:W-:-:S07]  /*ec40*/  LOP3.LUT R17, RZ, R5, RZ, 0x33, !PT ;  /* 0x00000005ff117212 */ /* 0x000fce00078e33ff */
[----:B------:R-:W0:Y:S01]  /*ec50*/  LDC R23, c[0x0][0x610] ;  /* 0x00018400ff177b82 */ /* 0x000e220000000800 */
[----:B-1----:R-:W-:Y:S05]  /*ec60*/  @!P1 BRA `(.L_x_296) ;  /* 0x0000000000289947 */ /* 0x002fea0003800000 */
[----:B------:R-:W1:Y:S02]  /*ec70*/  LDC R0, c[0x0][0x64c] ;  /* 0x00019300ff007b82 */ /* 0x000e640000000800 */
[----:B-1----:R-:W-:-:S05]  /*ec80*/  IADD3 R7, P1, R11, R0, RZ ;  /* 0x000000000b077210 */ /* 0x002fca0007f3e0ff */
        /* <DEDUP_REMOVED lines=8> */
.L_x_296:
[----:B--2---:R-:W-:Y:S01]  /*ed10*/  SHF.R.U64 R0, R2, R19, R3 ;  /* 0x0000001302007219 */ /* 0x004fe20000001203 */
[----:B0-----:R-:W-:Y:S01]  /*ed20*/  VIADD R3, R14, 0xffffffff ;  /* 0xffffffff0e037836 */ /* 0x001fe20000000000 */
[----:B------:R-:W-:Y:S01]  /*ed30*/  LOP3.LUT R5, R8, R17, RZ, 0xc0, !PT ;  /* 0x0000001108057212 */ /* 0x000fe200078ec0ff */
[----:B------:R-:W-:Y:S01]  /*ed40*/  IMAD.MOV R12, RZ, RZ, -R12 ;  /* 0x000000ffff0c7224 */ /* 0x000fe200078e0a0c */
[----:B------:R-:W-:Y:S01]  /*ed50*/  R2UR UR12, R24 ;  /* 0x00000000180c72ca */ /* 0x000fe200000e0000 */
[----:B------:R-:W-:Y:S01]  /*ed60*/  IMAD.MOV R2, RZ, RZ, -R0 ;  /* 0x000000ffff027224 */ /* 0x000fe200078e0a00 */
[----:B------:R-:W-:Y:S01]  /*ed70*/  LOP3.LUT R3, R10, R3, RZ, 0xc0, !PT ;  /* 0x000000030a037212 */ /* 0x000fe200078ec0ff */
[----:B------:R-:W-:Y:S02]  /*ed80*/  IMAD R40, R40, R0, R5 ;  /* 0x0000000028287224 */ /* 0x000fe400078e0205 */
[----:B------:R-:W-:Y:S02]  /*ed90*/  @P4 IMAD R15, R13, R12, R16 ;  /* 0x0000000c0d0f4224 */ /* 0x000fe400078e0210 */
[----:B------:R-:W-:-:S02]  /*eda0*/  IMAD R0, R2, R22, R11 ;  /* 0x0000001602007224 */ /* 0x000fc400078e020b */
[----:B------:R-:W-:Y:S02]  /*edb0*/  IMAD R40, R40, R23, R15 ;  /* 0x0000001728287224 */ /* 0x000fe400078e020f */
[----:B------:R-:W-:Y:S02]  /*edc0*/  IMAD R3, R0, R14, R3 ;  /* 0x0000000e00037224 */ /* 0x000fe400078e0203 */
[----:B------:R-:W-:-:S03]  /*edd0*/  IMAD.MOV.U32 R0, RZ, RZ, 0x1 ;  /* 0x00000001ff007424 */ /* 0x000fc600078e00ff */
[----:B------:R-:W-:Y:S02]  /*ede0*/  SEL R2, R3, R40, !P4 ;  /* 0x0000002803027207 */ /* 0x000fe40006000000 */
[----:B------:R-:W-:-:S03]  /*edf0*/  SEL R40, R40, R3, !P4 ;  /* 0x0000000328287207 */ /* 0x000fc60006000000 */
[----:B------:R1:W-:Y:S04]  /*ee00*/  STL [R1+0x7c], R2 ;  /* 0x00007c0201007387 */ /* 0x0003e80000100800 */
.L_x_294:
[----:B------:R-:W-:Y:S01]  /*ee10*/  UIADD3 UR5, UR9, UR5, URZ ;  /* 0x0000000509057290 */ /* 0x000fe2000fffe03f */
[----:B------:R2:W-:Y:S01]  /*ee20*/  STL [R1+0x80], R40 ;  /* 0x0000802801007387 */ /* 0x0005e20000100800 */
[----:B------:R-:W-:Y:S02]  /*ee30*/  LOP3.LUT P1, RZ, R0, 0xff, RZ, 0xc0, !PT ;  /* 0x000000ff00ff7812 */ /* 0x000fe4000782c0ff */
[----:B------:R-:W-:Y:S02]  /*ee40*/  USHF.R.U32.HI UR6, URZ, 0x2, UR5 ;  /* 0x000000023f067899 */ /* 0x000fe40008011605 */
[----:B------:R-:W-:Y:S02]  /*ee50*/  UISETP.GT.U32.AND UP0, UPT, UR5, 0x3, UPT ;  /* 0x000000030500788c */ /* 0x000fe4000bf04070 */
[----:B------:R-:W-:Y:S02]  /*ee60*/  ULOP3.LUT UR6, UR6, 0x1, URZ, 0xc0, !UPT ;  /* 0x0000000106067892 */ /* 0x000fe4000f8ec03f */
[----:B------:R-:W-:-:S02]  /*ee70*/  UISETP.LT.U32.AND UP0, UPT, UR9, 0x4, UP0 ;  /* 0x000000040900788c */ /* 0x000fc40008701070 */
[----:B------:R-:W-:Y:S02]  /*ee80*/  UISETP.NE.U32.AND UP1, UPT, UR6, 0x1, UPT ;  /* 0x000000010600788c */ /* 0x000fe4000bf25070 */
[----:B------:R-:W-:Y:S02]  /*ee90*/  USEL UR7, URZ, 0x1, !UP0 ;  /* 0x000000013f077887 */ /* 0x000fe4000c000000 */
[----:B------:R-:W-:Y:S02]  /*eea0*/  UISETP.GT.U32.AND UP1, UPT, UR9, 0x3, !UP1 ;  /* 0x000000030900788c */ /* 0x000fe4000cf24070 */
[----:B------:R-:W-:Y:S02]  /*eeb0*/  ULOP3.LUT UR5, UR5, 0x3, URZ, 0xc0, !UPT ;  /* 0x0000000305057892 */ /* 0x000fe4000f8ec03f */
[----:B------:R-:W-:-:S04]  /*eec0*/  USEL UR6, URZ, 0x1, !UP1 ;  /* 0x000000013f067887 */ /* 0x000fc8000c800000 */
[----:B------:R-:W-:Y:S01]  /*eed0*/  ULOP3.LUT UR4, UR6, UR4, UR7, 0x96, !UPT ;  /* 0x0000000406047292 */ /* 0x000fe2000f8e9607 */
[----:B--2---:R-:W-:Y:S11]  /*eee0*/  @P1 BRA `(.L_x_297) ;  /* 0xffffff2000dc1947 */ /* 0x004ff6000383ffff */
[----:B------:R-:W-:Y:S05]  /*eef0*/  EXIT ;  /* 0x000000000000794d */ /* 0x000fea0003800000 */
.L_x_7:
[----:B------:R-:W2:Y:S01]  /*ef00*/  LDL R22, [R1+0x78] ;  /* 0x0000780001167983 */ /* 0x000ea20000100800 */
[----:B0-----:R-:W-:-:S03]  /*ef10*/  ULDC.64 UR4, c[0x0][0x650] ;  /* 0x0001940000047ab9 */ /* 0x001fc60000000a00 */
[----:B-1----:R-:W3:Y:S01]  /*ef20*/  LDL R23, [R1+0x74] ;  /* 0x0000740001177983 */ /* 0x002ee20000100800 */
[----:B------:R-:W-:Y:S01]  /*ef30*/  PRMT R4, RZ, 0x7610, R4 ;  /* 0x00007610ff047816 */ /* 0x000fe20000000004 */
[----:B------:R-:W-:Y:S02]  /*ef40*/  IMAD.MOV.U32 R5, RZ, RZ, -0x1 ;  /* 0xffffffffff057424 */ /* 0x000fe400078e00ff */
[----:B------:R-:W-:Y:S02]  /*ef50*/  IMAD.MOV.U32 R7, RZ, RZ, -0x1 ;  /* 0xffffffffff077424 */ /* 0x000fe400078e00ff */
[----:B------:R-:W-:Y:S01]  /*ef60*/  IMAD.MOV.U32 R6, RZ, RZ, -0x1 ;  /* 0xffffffffff067424 */ /* 0x000fe200078e00ff */
[----:B--2---:R-:W-:-:S04]  /*ef70*/  ISETP.GE.U32.AND P0, PT, R22, UR4, PT ;  /* 0x0000000416007c0c */ /* 0x004fc8000bf06070 */
[----:B---3--:R-:W-:-:S13]  /*ef80*/  ISETP.GE.U32.AND.EX P0, PT, R23, UR5, PT, P0 ;  /* 0x0000000517007c0c */ /* 0x008fda000bf06100 */
[----:B------:R-:W-:Y:S05]  /*ef90*/  @P0 BRA `(.L_x_298) ;  /* 0x00000004002c0947 */ /* 0x000fea0003800000 */
[----:B------:R-:W0:Y:S01]  /*efa0*/  LDC.64 R14, c[0x0][0x628] ;  /* 0x00018a00ff0e7b82 */ /* 0x000e220000000a00 */
[----:B------:R-:W-:Y:S02]  /*efb0*/  IMAD.MOV.U32 R8, RZ, RZ, R22 ;  /* 0x000000ffff087224 */ /* 0x000fe400078e0016 */
[----:B------:R-:W-:-:S05]  /*efc0*/  IMAD.MOV.U32 R9, RZ, RZ, R23 ;  /* 0x000000ffff097224 */ /* 0x000fca00078e0017 */
[----:B------:R-:W1:Y:S08]  /*efd0*/  LDC R10, c[0x0][0x630] ;  /* 0x00018c00ff0a7b82 */ /* 0x000e700000000800 */
[----:B------:R-:W2:Y:S01]  /*efe0*/  LDC.64 R16, c[0x0][0x620] ;  /* 0x00018800ff107b82 */ /* 0x000ea20000000a00 */
[----:B0-----:R-:W-:-:S04]  /*eff0*/  ISETP.NE.U32.AND P0, PT, R14, RZ, PT ;  /* 0x000000ff0e00720c */ /* 0x001fc80003f05070 */
[----:B------:R-:W-:-:S13]  /*f000*/  ISETP.NE.AND.EX P0, PT, R15, RZ, PT, P0 ;  /* 0x000000ff0f00720c */ /* 0x000fda0003f05300 */
[----:B-12---:R-:W-:Y:S05]  /*f010*/  @!P0 BRA `(.L_x_299) ;  /* 0x0000000000288947 */ /* 0x006fea0003800000 */
        /* <DEDUP_REMOVED lines=10> */
.L_x_299:
[----:B------:R-:W0:Y:S01]  /*f0c0*/  LDC.64 R20, c[0x0][0x640] ;  /* 0x00019000ff147b82 */ /* 0x000e220000000a00 */
[-CC-:B------:R-:W-:Y:S02]  /*f0d0*/  SHF.R.U64 R14, R8, R10.reuse, R9.reuse ;  /* 0x0000000a080e7219 */ /* 0x180fe40000001209 */
[----:B------:R-:W-:Y:S02]  /*f0e0*/  SHF.R.U32.HI R4, RZ, R10, R9 ;  /* 0x0000000aff047219 */ /* 0x000fe40000011609 */
[----:B------:R-:W-:-:S03]  /*f0f0*/  IADD3 R7, P0, RZ, -R14, RZ ;  /* 0x8000000eff077210 */ /* 0x000fc60007f1e0ff */
[----:B------:R-:W1:Y:S02]  /*f100*/  LDC R8, c[0x0][0x618] ;  /* 0x00018600ff087b82 */ /* 0x000e640000000800 */
[----:B------:R-:W-:Y:S02]  /*f110*/  IMAD.X R5, RZ, RZ, ~R4, P0 ;  /* 0x000000ffff057224 */ /* 0x000fe400000e0e04 */
[----:B------:R-:W-:Y:S02]  /*f120*/  IMAD.MOV.U32 R4, RZ, RZ, R22 ;  /* 0x000000ffff047224 */ /* 0x000fe400078e0016 */
[-C--:B------:R-:W-:Y:S02]  /*f130*/  IMAD R6, R5, R16.reuse, RZ ;  /* 0x0000001005067224 */ /* 0x080fe400078e02ff */
[----:B------:R-:W2:Y:S01]  /*f140*/  LDC R18, c[0x0][0x608] ;  /* 0x00018200ff127b82 */ /* 0x000ea20000000800 */
[----:B------:R-:W-:Y:S02]  /*f150*/  IMAD.MOV.U32 R5, RZ, RZ, R23 ;  /* 0x000000ffff057224 */ /* 0x000fe400078e0017 */
[----:B------:R-:W-:-:S05]  /*f160*/  IMAD.WIDE.U32 R4, R7, R16, R4 ;  /* 0x0000001007047225 */ /* 0x000fca00078e0004 */
[----:B------:R-:W3:Y:S01]  /*f170*/  LDC R19, c[0x0][0x658] ;  /* 0x00019600ff137b82 */ /* 0x000ee20000000800 */
[----:B------:R-:W-:Y:S01]  /*f180*/  IMAD R7, R7, R17, R6 ;  /* 0x0000001107077224 */ /* 0x000fe200078e0206 */
[----:B0-----:R-:W-:Y:S01]  /*f190*/  ISETP.NE.U32.AND P0, PT, R20, RZ, PT ;  /* 0x000000ff1400720c */ /* 0x001fe20003f05070 */
[----:B------:R-:W-:Y:S02]  /*f1a0*/  IMAD.MOV.U32 R6, RZ, RZ, -0x1 ;  /* 0xffffffffff067424 */ /* 0x000fe400078e00ff */
[----:B------:R-:W-:Y:S01]  /*f1b0*/  IMAD.IADD R5, R5, 0x1, R7 ;  /* 0x0000000105057824 */ /* 0x000fe200078e0207 */
[----:B------:R-:W-:Y:S02]  /*f1c0*/  ISETP.NE.AND.EX P0, PT, R21, RZ, PT, P0 ;  /* 0x000000ff1500720c */ /* 0x000fe40003f05300 */
[----:B------:R-:W0:Y:S02]  /*f1d0*/  LDC R17, c[0x0][0x600] ;  /* 0x00018000ff117b82 */ /* 0x000e240000000800 */
[----:B-1----:R-:W-:-:S02]  /*f1e0*/  SHF.R.U64 R10, R4, R8, R5 ;  /* 0x00000008040a7219 */ /* 0x002fc40000001205 */
[----:B------:R-:W-:-:S04]  /*f1f0*/  SHF.R.U32.HI R5, RZ, R8, R5 ;  /* 0x00000008ff057219 */ /* 0x000fc80000011605 */
[----:B------:R-:W1:Y:S01]  /*f200*/  LDC R22, c[0x0][0x648] ;  /* 0x00019200ff167b82 */ /* 0x000e620000000800 */
[-CC-:B--2---:R-:W-:Y:S02]  /*f210*/  SHF.R.U64 R15, R10, R18.reuse, R5.reuse ;  /* 0x000000120a0f7219 */ /* 0x184fe40000001205 */
[----:B------:R-:W-:Y:S01]  /*f220*/  SHF.R.U32.HI R4, RZ, R18, R5 ;  /* 0x00000012ff047219 */ /* 0x000fe20000011605 */
[----:B------:R-:W-:-:S04]  /*f230*/  IMAD.MOV.U32 R18, RZ, RZ, 0x1 ;  /* 0x00000001ff127424 */ /* 0x000fc800078e00ff */
[----:B------:R-:W2:Y:S01]  /*f240*/  LDC R23, c[0x0][0x638] ;  /* 0x00018e00ff177b82 */ /* 0x000ea20000000800 */
[-CC-:B---3--:R-:W-:Y:S02]  /*f250*/  SHF.R.U64 R16, R15, R19.reuse, R4.reuse ;  /* 0x000000130f107219 */ /* 0x188fe40000001204 */
[-C--:B------:R-:W-:Y:S02]  /*f260*/  SHF.L.U32 R6, R6, R19.reuse, RZ ;  /* 0x0000001306067219 */ /* 0x080fe400000006ff */
[----:B------:R-:W-:Y:S01]  /*f270*/  SHF.R.U32.HI R5, RZ, R19, R4 ;  /* 0x00000013ff057219 */ /* 0x000fe20000011604 */
[----:B------:R-:W-:Y:S01]  /*f280*/  IMAD.MOV.U32 R4, RZ, RZ, R16 ;  /* 0x000000ffff047224 */ /* 0x000fe200078e0010 */
[----:B------:R-:W-:Y:S01]  /*f290*/  LOP3.LUT R24, RZ, R6, RZ, 0x33, !PT ;  /* 0x00000006ff187212 */ /* 0x000fe200078e33ff */
[----:B------:R-:W3:Y:S01]  /*f2a0*/  LDC R25, c[0x0][0x610] ;  /* 0x00018400ff197b82 */ /* 0x000ee20000000800 */
[----:B------:R-:W-:Y:S05]  /*f2b0*/  @!P0 BRA `(.L_x_300) ;  /* 0x0000000000288947 */ /* 0x000fea0003800000 */
        /* <DEDUP_REMOVED lines=10> */
.L_x_300:
[----:B-1----:R-:W-:Y:S01]  /*f360*/  SHF.R.U64 R4, R4, R22, R5 ;  /* 0x0000001604047219 */ /* 0x002fe20000001205 */
[----:B0-----:R-:W-:Y:S01]  /*f370*/  VIADD R7, R17, 0xffffffff ;  /* 0xffffffff11077836 */ /* 0x001fe20000000000 */
[----:B------:R-:W-:Y:S01]  /*f380*/  SHF.L.U32 R18, R18, R19, RZ ;  /* 0x0000001312127219 */ /* 0x000fe200000006ff */
[----:B------:R-:W-:Y:S01]  /*f390*/  @P4 IMAD R0, R11, R12, R2 ;  /* 0x0000000c0b004224 */ /* 0x000fe200078e0202 */
[----:B------:R-:W-:Y:S01]  /*f3a0*/  LOP3.LUT R3, R15, R24, RZ, 0xc0, !PT ;  /* 0x000000180f037212 */ /* 0x000fe200078ec0ff */
[----:B------:R-:W-:Y:S01]  /*f3b0*/  IMAD.MOV R5, RZ, RZ, -R4 ;  /* 0x000000ffff057224 */ /* 0x000fe200078e0a04 */
[----:B------:R-:W-:Y:S01]  /*f3c0*/  LOP3.LUT R7, R10, R7, RZ, 0xc0, !PT ;  /* 0x000000070a077212 */ /* 0x000fe200078ec0ff */
[----:B------:R-:W-:Y:S02]  /*f3d0*/  IMAD.MOV.U32 R6, RZ, RZ, R14 ;  /* 0x000000ffff067224 */ /* 0x000fe400078e000e */
[----:B------:R-:W-:Y:S02]  /*f3e0*/  IMAD R3, R18, R4, R3 ;  /* 0x0000000412037224 */ /* 0x000fe400078e0203 */
[----:B--2---:R-:W-:-:S02]  /*f3f0*/  IMAD R2, R5, R23, R16 ;  /* 0x0000001705027224 */ /* 0x004fc400078e0210 */
[----:B---3--:R-:W-:Y:S02]  /*f400*/  IMAD R0, R3, R25, R0 ;  /* 0x0000001903007224 */ /* 0x008fe400078e0200 */
[----:B------:R-:W-:Y:S02]  /*f410*/  IMAD R5, R2, R17, R7 ;  /* 0x0000001102057224 */ /* 0x000fe400078e0207 */
[----:B------:R-:W-:-:S03]  /*f420*/  IMAD.MOV.U32 R4, RZ, RZ, 0x1 ;  /* 0x00000001ff047424 */ /* 0x000fc600078e00ff */
[----:B------:R-:W-:Y:S02]  /*f430*/  SEL R7, R5, R0, !P4 ;  /* 0x0000000005077207 */ /* 0x000fe40006000000 */
[----:B------:R-:W-:-:S07]  /*f440*/  SEL R5, R0, R5, !P4 ;  /* 0x0000000500057207 */ /* 0x000fce0006000000 */
.L_x_298:
[----:B------:R-:W-:-:S08]  /*f450*/  NOP ;  /* 0x0000000000007918 */ /* 0x000fd00000000000 */
[----:B------:R-:W0:-:S00]  /*f460*/  USETMAXREG.DEALLOC.CTAPOOL 0x28 ;  /* 0x00000028000079c8 */ /* 0x000e0000080e0500 */
[----:B------:R-:W-:-:S13]  /*f470*/  ISETP.NE.AND P0, PT, RZ, UR8, PT ;  /* 0x00000008ff007c0c */ /* 0x000fda000bf05270 */
[----:B------:R-:W-:Y:S05]  /*f480*/  @P0 EXIT ;  /* 0x000000000000094d */ /* 0x000fea0003800000 */
[----:B0-----:R-:W-:Y:S01]  /*f490*/  LOP3.LUT P0, RZ, R4, 0xff, RZ, 0xc0, !PT ;  /* 0x000000ff04ff7812 */ /* 0x001fe2000780c0ff */
[----:B------:R-:W-:Y:S02]  /*f4a0*/  IMAD.MOV.U32 R11, RZ, RZ, 0x1 ;  /* 0x00000001ff0b7424 */ /* 0x000fe400078e00ff */
[----:B------:R-:W-:-:S10]  /*f4b0*/  IMAD.MOV.U32 R10, RZ, RZ, RZ ;  /* 0x000000ffff0a7224 */ /* 0x000fd400078e00ff */
[----:B------:R-:W-:Y:S05]  /*f4c0*/  @!P0 BRA `(.L_x_301) ;  /* 0x0000000c00608947 */ /* 0x000fea0003800000 */
[----:B------:R-:W0:Y:S01]  /*f4d0*/  S2UR UR12, SR_CgaCtaId ;  /* 0x00000000000c79c3 */ /* 0x000e220000008800 */
[----:B------:R-:W-:Y:S01]  /*f4e0*/  ULDC UR4, c[0x0][0x28c] ;  /* 0x0000a30000047ab9 */ /* 0x000fe20000000800 */
[----:B------:R-:W-:Y:S01]  /*f4f0*/  ULDC UR6, c[0x0][0x658] ;  /* 0x0001960000067ab9 */ /* 0x000fe20000000800 */
[----:B------:R-:W-:Y:S01]  /*f500*/  UIADD3 UR10, UR4, 0x7f, URZ ;  /* 0x0000007f040a7890 */ /* 0x000fe2000fffe03f */
[----:B------:R-:W-:Y:S01]  /*f510*/  BSSY B0, `(.L_x_301) ;  /* 0x00000d3000007945 */ /* 0x000fe20003800000 */
[----:B------:R-:W-:Y:S01]  /*f520*/  UMOV UR7, 0xffffffff ;  /* 0xffffffff00077882 */ /* 0x000fe20000000000 */
[----:B------:R-:W-:Y:S01]  /*f530*/  ULDC UR5, c[0x0][0x600] ;  /* 0x0001800000057ab9 */ /* 0x000fe20000000800 */
[----:B------:R-:W-:Y:S01]  /*f540*/  UMOV UR9, 0x1 ;  /* 0x0000000100097882 */ /* 0x000fe20000000000 */
[----:B------:R-:W-:Y:S01]  /*f550*/  USHF.L.U32 UR7, UR7, UR6, URZ ;  /* 0x0000000607077299 */ /* 0x000fe2000800063f */
[----:B------:R-:W-:Y:S01]  /*f560*/  IMAD.MOV.U32 R9, RZ, RZ, 0x1 ;  /* 0x00000001ff097424 */ /* 0x000fe200078e00ff */
[----:B------:R-:W-:Y:S01]  /*f570*/  UIADD3 UR4, UR5, -0x1, URZ ;  /* 0xffffffff05047890 */ /* 0x000fe2000fffe03f */
[----:B------:R-:W-:Y:S01]  /*f580*/  IMAD.MOV.U32 R11, RZ, RZ, 0x1 ;  /* 0x00000001ff0b7424 */ /* 0x000fe200078e00ff */
[----:B------:R-:W-:Y:S01]  /*f590*/  USHF.R.S32.HI UR11, URZ, 0x1f, UR10 ;  /* 0x0000001f3f0b7899 */ /* 0x000fe2000801140a */
[----:B------:R-:W-:Y:S01]  /*f5a0*/  IMAD.MOV.U32 R10, RZ, RZ, RZ ;  /* 0x000000ffff0a7224 */ /* 0x000fe200078e00ff */
[----:B------:R-:W-:Y:S01]  /*f5b0*/  ULDC UR8, c[0x0][0xc] ;  /* 0x0000030000087ab9 */ /* 0x000fe20000000800 */
[----:B------:R-:W-:-:S02]  /*f5c0*/  USHF.L.U32 UR5, UR9, UR6, URZ ;  /* 0x0000000609057299 */ /* 0x000fc4000800063f */
[----:B------:R-:W-:Y:S01]  /*f5d0*/  ULEA.HI UR11, UR11, UR10, URZ, 0x7 ;  /* 0x0000000a0b0b7291 */ /* 0x000fe2000f8f383f */
[----:B------:R-:W-:Y:S01]  /*f5e0*/  ULDC UR9, c[0x0][0x10] ;  /* 0x0000040000097ab9 */ /* 0x000fe20000000800 */
[----:B------:R-:W-:Y:S02]  /*f5f0*/  ULOP3.LUT UR6, URZ, UR7, URZ, 0x33, !UPT ;  /* 0x000000073f067292 */ /* 0x000fe4000f8e333f */
[----:B------:R-:W-:Y:S01]  /*f600*/  UIMAD.WIDE.U32 UR8, UR8, UR9, URZ ;  /* 0x00000009080872a5 */ /* 0x000fe2000f8e003f */
[----:B------:R-:W-:Y:S01]  /*f610*/  ULDC UR7, c[0x0][0x14] ;  /* 0x0000050000077ab9 */ /* 0x000fe20000000800 */
[----:B------:R-:W-:Y:S01]  /*f620*/  USHF.R.S32.HI UR20, URZ, 0x7, UR11 ;  /* 0x000000073f147899 */ /* 0x000fe2000801140b */
[----:B0-----:R-:W-:Y:S01]  /*f630*/  IMAD.U32 R8, RZ, RZ, UR12 ;  /* 0x0000000cff087e24 */ /* 0x001fe2000f8e00ff */
[----:B------:R-:W-:Y:S02]  /*f640*/  UIMAD.WIDE.U32 UR24, UR8, UR7, URZ ;  /* 0x00000007081872a5 */ /* 0x000fe4000f8e003f */
[----:B------:R-:W-:-:S02]  /*f650*/  UIMAD UR18, UR9, UR7, URZ ;  /* 0x00000007091272a4 */ /* 0x000fc4000f8e023f */
[----:B------:R-:W-:Y:S02]  /*f660*/  ULOP3.LUT UR23, UR13, 0x2, URZ, 0xfc, !UPT ;  /* 0x000000020d177892 */ /* 0x000fe4000f8efc3f */
[----:B------:R-:W-:Y:S02]  /*f670*/  UIADD3 UR18, UR25, UR18, URZ ;  /* 0x0000001219127290 */ /* 0x000fe4000fffe03f */
[----:B------:R-:W-:Y:S01]  /*f680*/  UIADD3 UR28, UR20, 0x1, URZ ;  /* 0x00000001141c7890 */ /* 0x000fe2000fffe03f */
[----:B------:R-:W-:-:S11]  /*f690*/  ULDC.64 UR26, c[0x0][0x198] ;  /* 0x00006600001a7ab9 */ /* 0x000fd60000000a00 */
.L_x_312:
[----:B------:R-:W-:-:S03]  /*f6a0*/  UMOV UR7, 0xffffffff ;  /* 0xffffffff00077882 */ /* 0x000fc60000000000 */
[----:B------:R-:W-:Y:S05]  /*f6b0*/  BRA.DIV UR7, `(.L_x_302) ;  /* 0x0000000e07e07947 */ /* 0x000fea000b800000 */
[----:B------:R-:W-:-:S13]  /*f6c0*/  ELECT P0, URZ, PT ;  /* 0x00000000003f782f */ /* 0x000fda0003800000 */
.L_x_323:
[----:B------:R-:W0:Y:S01]  /*f6d0*/  LDC R0, c[0x0][0x28c] ;  /* 0x0000a300ff007b82 */ /* 0x000e220000000800 */
[----:B------:R-:W-:Y:S01]  /*f6e0*/  BSSY B1, `(.L_x_303) ;  /* 0x000003c000017945 */ /* 0x000fe20003800000 */
[----:B0-----:R-:W-:-:S13]  /*f6f0*/  ISETP.LT.OR P0, PT, R0, 0x1, !P0 ;  /* 0x000000010000780c */ /* 0x001fda0004701670 */
[----:B------:R-:W-:Y:S05]  /*f700*/  @P0 BRA `(.L_x_304) ;  /* 0x0000000000e40947 */ /* 0x000fea0003800000 */
[----:B------:R-:W-:Y:S02]  /*f710*/  IMAD R5, R5, 0x2, R8 ;  /* 0x0000000205057824 */ /* 0x000fe400078e0208 */
[----:B------:R-:W-:Y:S02]  /*f720*/  IMAD.SHL.U32 R12, R7, 0x80, RZ ;  /* 0x00000080070c7824 */ /* 0x000fe400078e00ff */
[----:B------:R-:W-:Y:S02]  /*f730*/  IMAD.MOV.U32 R13, RZ, RZ, RZ ;  /* 0x000000ffff0d7224 */ /* 0x000fe400078e00ff */
[----:B------:R-:W-:Y:S02]  /*f740*/  IMAD.U32 R15, RZ, RZ, UR28 ;  /* 0x0000001cff0f7e24 */ /* 0x000fe4000f8e00ff */
[----:B------:R-:W-:Y:S02]  /*f750*/  IMAD.MOV.U32 R0, RZ, RZ, R11 ;  /* 0x000000ffff007224 */ /* 0x000fe400078e000b */
[----:B------:R-:W-:-:S02]  /*f760*/  IMAD.MOV.U32 R3, RZ, RZ, R10 ;  /* 0x000000ffff037224 */ /* 0x000fc400078e000a */
[----:B------:R-:W-:-:S07]  /*f770*/  IMAD.SHL.U32 R7, R5, 0x80, RZ ;  /* 0x0000008005077824 */ /* 0x000fce00078e00ff */
.L_x_307:
[----:B------:R-:W0:Y:S01]  /*f780*/  S2UR UR7, SR_CgaCtaId ;  /* 0x00000000000779c3 */ /* 0x000e220000008800 */
[----:B------:R-:W1:Y:S01]  /*f790*/  S2R R4, SR_TID.X ;  /* 0x0000000000047919 */ /* 0x000e620000002100 */
[----:B------:R-:W-:Y:S02]  /*f7a0*/  MOV R5, 0x400 ;  /* 0x0000040000057802 */ /* 0x000fe40000000f00 */
[----:B------:R-:W-:Y:S01]  /*f7b0*/  SHF.L.U32 R2, R0, 0x1f, RZ ;  /* 0x0000001f00027819 */ /* 0x000fe200000006ff */
[----:B0-----:R-:W-:-:S05]  /*f7c0*/  IMAD.U32 R8, RZ, RZ, UR7 ;  /* 0x00000007ff087e24 */ /* 0x001fca000f8e00ff */
[----:B------:R-:W-:Y:S02]  /*f7d0*/  LEA R14, R8, R5, 0x18 ;  /* 0x00000005080e7211 */ /* 0x000fe400078ec0ff */
[----:B-1----:R-:W-:-:S03]  /*f7e0*/  LOP3.LUT P1, RZ, R4, 0x7f, RZ, 0xc0, !PT ;  /* 0x0000007f04ff7812 */ /* 0x002fc6000782c0ff */
[----:B------:R-:W-:-:S04]  /*f7f0*/  IMAD R5, R3, 0x8, R14 ;  /* 0x0000000803057824 */ /* 0x000fc800078e020e */
[----:B------:R-:W0:Y:S06]  /*f800*/  SYNCS.PHASECHK.TRANS64.TRYWAIT P0, [R5+URZ+0x20], R2 ;  /* 0x00002002050075a7 */ /* 0x000e2c000800017f */
[----:B------:R-:W1:Y:S01]  /*f810*/  @!P1 LDC R4, c[0x0][0x500] ;  /* 0x00014000ff049b82 */ /* 0x000e620000000800 */
[----:B0-----:R-:W-:Y:S05]  /*f820*/  @!P0 BRA `(.L_x_305) ;  /* 0x0000000c00a48947 */ /* 0x001fea0003800000 */
.L_x_324:
[----:B------:R-:W-:Y:S01]  /*f830*/  UPRMT UR7, UR23, 0x9910, URZ ;  /* 0x0000991017077896 */ /* 0x000fe2000800003f */
[----:B-1----:R1:W-:Y:S03]  /*f840*/  @!P1 SYNCS.ARRIVE.TRANS64 RZ, [R5+URZ], R4 ;  /* 0x0000000405ff99a7 */ /* 0x0023e6000800003f */
[----:B------:R-:W-:-:S06]  /*f850*/  UISETP.NE.AND UP0, UPT, UR7, 0x2, UPT ;  /* 0x000000020700788c */ /* 0x000fcc000bf05270 */
[----:B------:R-:W-:-:S13]  /*f860*/  PLOP3.LUT P0, PT, PT, PT, UP0, 0x80, 0x0 ;  /* 0x000000000000781c */ /* 0x000fda0003f0f008 */
[----:B-1----:R-:W-:Y:S05]  /*f870*/  @P0 BRA `(.L_x_306) ;  /* 0x0000000000040947 */ /* 0x002fea0003800000 */
[----:B------:R-:W-:Y:S01]  /*f880*/  BPT.TRAP 0x1 ;  /* 0x000000040000795c */ /* 0x000fe20000300000 */
.L_x_306:
[----:B0-----:R-:W-:Y:S01]  /*f890*/  IMAD R2, R3, 0x2, R8 ;  /* 0x0000000203027824 */ /* 0x001fe200078e0208 */
[----:B------:R-:W-:Y:S01]  /*f8a0*/  R2UR UR9, R5 ;  /* 0x00000000050972ca */ /* 0x000fe200000e0000 */
[----:B------:R-:W-:Y:S01]  /*f8b0*/  VIADD R15, R15, 0xffffffff ;  /* 0xffffffff0f0f7836 */ /* 0x000fe20000000000 */
[----:B------:R-:W-:Y:S01]  /*f8c0*/  UIADD3 UR14, UP0, UR26, 0xf0, URZ ;  /* 0x000000f01a0e7890 */ /* 0x000fe2000ff1e03f */
[--C-:B------:R-:W-:Y:S01]  /*f8d0*/  IMAD.U32 R2, R2, 0x4000, R14.reuse ;  /* 0x0000400002027824 */ /* 0x100fe200078e000e */
[----:B------:R-:W-:Y:S01]  /*f8e0*/  R2UR UR11, R7 ;  /* 0x00000000070b72ca */ /* 0x000fe200000e0000 */
[----:B------:R-:W-:Y:S01]  /*f8f0*/  IMAD R14, R3, 0x4000, R14 ;  /* 0x00004000030e7824 */ /* 0x000fe200078e020e */
[----:B------:R-:W-:Y:S01]  /*f900*/  R2UR UR10, R13 ;  /* 0x000000000d0a72ca */ /* 0x000fe200000e0000 */
[----:B------:R-:W-:Y:S01]  /*f910*/  UIADD3 UR30, UP1, UR26, 0x1f0, URZ ;  /* 0x000001f01a1e7890 */ /* 0x000fe2000ff3e03f */
[----:B------:R-:W-:Y:S01]  /*f920*/  R2UR UR7, R2 ;  /* 0x00000000020772ca */ /* 0x000fe200000e0000 */
[----:B------:R-:W-:Y:S01]  /*f930*/  UIADD3.X UR15, URZ, UR27, URZ, UP0, !UPT ;  /* 0x0000001b3f0f7290 */ /* 0x000fe200087fe43f */
[----:B------:R-:W-:Y:S01]  /*f940*/  R2UR UR8, R14 ;  /* 0x000000000e0872ca */ /* 0x000fe200000e0000 */
[----:B------:R-:W-:Y:S01]  /*f950*/  VIADD R3, R3, 0x1 ;  /* 0x0000000103037836 */ /* 0x000fe20000000000 */
[----:B------:R-:W-:Y:S01]  /*f960*/  R2UR UR12, R6 ;  /* 0x00000000060c72ca */ /* 0x000fe200000e0000 */
[----:B------:R-:W-:Y:S01]  /*f970*/  UIADD3.X UR31, URZ, UR27, URZ, UP1, !UPT ;  /* 0x0000001b3f1f7290 */ /* 0x000fe20008ffe43f */
[----:B------:R-:W-:Y:S01]  /*f980*/  R2UR UR21, R12 ;  /* 0x000000000c1572ca */ /* 0x000fe200000e0000 */
[----:B------:R-:W-:Y:S01]  /*f990*/  UMOV UR22, 0x30000 ;  /* 0x0003000000167882 */ /* 0x000fe20000000000 */
[----:B------:R-:W-:Y:S01]  /*f9a0*/  ISETP.GT.AND P1, PT, R15, 0x1, PT ;  /* 0x000000010f00780c */ /* 0x000fe20003f24270 */
[----:B------:R-:W-:Y:S01]  /*f9b0*/  UMOV UR16, 0x0 ;  /* 0x0000000000107882 */ /* 0x000fe20000000000 */
[----:B------:R-:W-:Y:S01]  /*f9c0*/  UMOV UR17, 0x10000000 ;  /* 0x1000000000117882 */ /* 0x000fe20000000000 */
[----:B------:R-:W-:Y:S01]  /*f9d0*/  ISETP.NE.AND P0, PT, R3, 0x4, PT ;  /* 0x000000040300780c */ /* 0x000fe20003f05270 */
[----:B------:R-:W-:Y:S01]  /*f9e0*/  VIADD R13, R13, 0x80 ;  /* 0x000000800d0d7836 */ /* 0x000fe20000000000 */
[----:B------:R-:W-:-:S02]  /*f9f0*/  UIADD3 UR7, UR7, 0x100, URZ ;  /* 0x0000010007077890 */ /* 0x000fc4000fffe03f */
[----:B------:R-:W-:Y:S01]  /*fa00*/  UIADD3 UR19, UR8, 0x20100, URZ ;  /* 0x0002010008137890 */ /* 0x000fe2000fffe03f */
[----:B------:R-:W-:Y:S02]  /*fa10*/  SEL R5, RZ, 0x1, P0 ;  /* 0x00000001ff057807 */ /* 0x000fe40000000000 */
[----:B------:R-:W-:Y:S02]  /*fa20*/  SEL R3, R3, RZ, P0 ;  /* 0x000000ff03037207 */ /* 0x000fe40000000000 */
[----:B------:R-:W-:Y:S01]  /*fa30*/  UMOV UR8, UR7 ;  /* 0x0000000700087c82 */ /* 0x000fe20008000000 */
[----:B------:R-:W-:Y:S01]  /*fa40*/  LOP3.LUT R0, R0, R5, RZ, 0x3c, !PT ;  /* 0x0000000500007212 */ /* 0x000fe200078e3cff */
[----:B------:R0:W-:Y:S02]  /*fa50*/  UTMALDG.3D.MULTICAST [UR8], [UR14], UR22, desc[UR16] ;  /* 0x000010080e0073b4 */ /* 0x0001e40008011816 */
[----:B0-----:R-:W-:Y:S01]  /*fa60*/  UMOV UR8, UR19 ;  /* 0x0000001300087c82 */ /* 0x001fe20008000000 */
[----:B------:R-:W-:-:S02]  /*fa70*/  UMOV UR11, UR21 ;  /* 0x00000015000b7c82 */ /* 0x000fc40008000000 */
[----:B------:R0:W-:Y:S02]  /*fa80*/  UTMALDG.3D [UR8], [UR30], desc[UR16] ;  /* 0x000010081e0075b4 */ /* 0x0001e40008011000 */
[----:B0-----:R-:W-:Y:S05]  /*fa90*/  @P1 BRA `(.L_x_307) ;  /* 0xfffffffc00381947 */ /* 0x001fea000383ffff */
.L_x_304:
[----:B------:R-:W-:Y:S05]  /*faa0*/  BSYNC B1 ;  /* 0x0000000000017941 */ /* 0x000fea0003800000 */
.L_x_303:
[----:B------:R-:W2:Y:S01]  /*fab0*/  LDL.LU R16, [R1+0x74] ;  /* 0x0000740001107983 */ /* 0x000ea20000300800 */
[----:B------:R-:W-:Y:S01]  /*fac0*/  LOP3.LUT P2, RZ, R9, 0xff, RZ, 0xc0, !PT ;  /* 0x000000ff09ff7812 */ /* 0x000fe2000784c0ff */
[----:B------:R-:W-:Y:S01]  /*fad0*/  VIADD R10, R10, UR20 ;  /* 0x000000140a0a7c36 */ /* 0x000fe20008000000 */
[----:B------:R-:W-:Y:S01]  /*fae0*/  ULDC.64 UR8, c[0x0][0x650] ;  /* 0x0001940000087ab9 */ /* 0x000fe20000000a00 */
[----:B------:R-:W3:Y:S01]  /*faf0*/  LDL.LU R14, [R1+0x78] ;  /* 0x00007800010e7983 */ /* 0x000ee20000300800 */
[----:B------:R-:W-:Y:S01]  /*fb00*/  IMAD.U32 R2, RZ, RZ, UR20 ;  /* 0x00000014ff027e24 */ /* 0x000fe2000f8e00ff */
[----:B------:R-:W-:Y:S01]  /*fb10*/  BSSY B1, `(.L_x_308) ;  /* 0x0000070000017945 */ /* 0x000fe20003800000 */
[----:B------:R-:W-:Y:S01]  /*fb20*/  SHF.R.U32.HI R0, RZ, 0x2, R10 ;  /* 0x00000002ff007819 */ /* 0x000fe2000001160a */
[----:B------:R-:W-:Y:S01]  /*fb30*/  IMAD.MOV.U32 R5, RZ, RZ, -0x1 ;  /* 0xffffffffff057424 */ /* 0x000fe200078e00ff */
[----:B------:R-:W-:Y:S01]  /*fb40*/  ISETP.GT.U32.AND P0, PT, R10, 0x3, PT ;  /* 0x000000030a00780c */ /* 0x000fe20003f04070 */
[----:B------:R-:W-:Y:S01]  /*fb50*/  IMAD.MOV.U32 R7, RZ, RZ, -0x1 ;  /* 0xffffffffff077424 */ /* 0x000fe200078e00ff */
[----:B------:R-:W-:Y:S01]  /*fb60*/  LOP3.LUT R0, R0, 0x1, RZ, 0xc0, !PT ;  /* 0x0000000100007812 */ /* 0x000fe200078ec0ff */
[----:B------:R-:W-:Y:S01]  /*fb70*/  IMAD.MOV.U32 R6, RZ, RZ, -0x1 ;  /* 0xffffffffff067424 */ /* 0x000fe200078e00ff */
[----:B------:R-:W-:Y:S01]  /*fb80*/  ISETP.LT.U32.AND P0, PT, R2, 0x4, P0 ;  /* 0x000000040200780c */ /* 0x000fe20000701070 */
[----:B------:R-:W0:Y:S01]  /*fb90*/  @P2 S2R R8, SR_CgaCtaId ;  /* 0x0000000000082919 */ /* 0x000e220000008800 */
[----:B------:R-:W-:-:S02]  /*fba0*/  @P2 MOV R3, 0x400 ;  /* 0x0000040000032802 */ /* 0x000fc40000000f00 */
[----:B------:R-:W-:Y:S01]  /*fbb0*/  ISETP.NE.U32.AND P1, PT, R0, 0x1, PT ;  /* 0x000000010000780c */ /* 0x000fe20003f25070 */
[----:B------:R-:W-:Y:S01]  /*fbc0*/  IMAD.U32 R0, RZ, RZ, UR20 ;  /* 0x00000014ff007e24 */ /* 0x000fe2000f8e00ff */
[----:B------:R-:W-:Y:S02]  /*fbd0*/  LOP3.LUT R10, R10, 0x3, RZ, 0xc0, !PT ;  /* 0x000000030a0a7812 */ /* 0x000fe400078ec0ff */
[----:B------:R-:W-:Y:S02]  /*fbe0*/  PRMT R9, RZ, 0x7610, R9 ;  /* 0x00007610ff097816 */ /* 0x000fe40000000009 */
[----:B------:R-:W-:Y:S02]  /*fbf0*/  ISETP.GT.U32.AND P1, PT, R0, 0x3, !P1 ;  /* 0x000000030000780c */ /* 0x000fe40004f24070 */
[----:B------:R-:W-:Y:S02]  /*fc00*/  SEL R0, RZ, 0x1, !P0 ;  /* 0x00000001ff007807 */ /* 0x000fe40004000000 */
[----:B------:R-:W-:-:S04]  /*fc10*/  SEL R2, RZ, 0x1, !P1 ;  /* 0x00000001ff027807 */ /* 0x000fc80004800000 */
[--C-:B------:R-:W-:Y:S02]  /*fc20*/  LOP3.LUT R11, R2, R11, R0.reuse, 0x96, !PT ;  /* 0x0000000b020b7212 */ /* 0x100fe400078e9600 */
[----:B------:R-:W-:Y:S02]  /*fc30*/  PRMT R0, RZ, 0x7610, R0 ;  /* 0x00007610ff007816 */ /* 0x000fe40000000000 */
[----:B0-----:R-:W-:-:S04]  /*fc40*/  @P2 LEA R3, R8, R3, 0x18 ;  /* 0x0000000308032211 */ /* 0x001fc800078ec0ff */
[----:B------:R0:W-:Y:S01]  /*fc50*/  @P2 SYNCS.ARRIVE.TRANS64.A1T0 RZ, [R3+URZ+0x58], RZ ;  /* 0x000058ff03ff29a7 */ /* 0x0001e2000810003f */
[----:B---3--:R-:W-:-:S04]  /*fc60*/  IADD3 R14, P2, R14, UR24, RZ ;  /* 0x000000180e0e7c10 */ /* 0x008fc8000ff5e0ff */
[----:B--2---:R-:W-:Y:S01]  /*fc70*/  IADD3.X R16, R16, UR18, RZ, P2, !PT ;  /* 0x0000001210107c10 */ /* 0x004fe200097fe4ff */
[----:B------:R0:W-:Y:S01]  /*fc80*/  STL [R1+0x78], R14 ;  /* 0x0000780e01007387 */ /* 0x0001e20000100800 */
[----:B------:R-:W-:-:S03]  /*fc90*/  ISETP.GE.U32.AND P2, PT, R14, UR8, PT ;  /* 0x000000080e007c0c */ /* 0x000fc6000bf46070 */
[----:B------:R0:W-:Y:S01]  /*fca0*/  STL [R1+0x74], R16 ;  /* 0x0000741001007387 */ /* 0x0001e20000100800 */
[----:B------:R-:W-:-:S13]  /*fcb0*/  ISETP.GE.U32.AND.EX P0, PT, R16, UR9, PT, P2 ;  /* 0x0000000910007c0c */ /* 0x000fda000bf06120 */
[----:B0-----:R-:W-:Y:S05]  /*fcc0*/  @P0 BRA `(.L_x_309) ;  /* 0x0000000400500947 */ /* 0x001fea0003800000 */
[----:B------:R-:W-:Y:S01]  /*fcd0*/  ULDC.64 UR8, c[0x0][0x628] ;  /* 0x00018a0000087ab9 */ /* 0x000fe20000000a00 */
[----:B------:R-:W0:Y:S01]  /*fce0*/  S2R R12, SR_CTAID.X ;  /* 0x00000000000c7919 */ /* 0x000e220000002500 */
[----:B------:R-:W-:Y:S01]  /*fcf0*/  ISETP.NE.U32.AND P0, PT, RZ, UR8, PT ;  /* 0x00000008ff007c0c */ /* 0x000fe2000bf05070 */
[----:B------:R-:W-:Y:S01]  /*fd00*/  ULDC UR10, c[0x0][0x630] ;  /* 0x00018c00000a7ab9 */ /* 0x000fe20000000800 */
[----:B------:R-:W-:Y:S01]  /*fd10*/  IMAD.MOV.U32 R2, RZ, RZ, R14 ;  /* 0x000000ffff027224 */ /* 0x000fe200078e000e */
[----:B------:R-:W1:Y:S01]  /*fd20*/  S2R R0, SR_CTAID.Y ;  /* 0x0000000000007919 */ /* 0x000e620000002600 */
[----:B------:R-:W-:Y:S01]  /*fd30*/  ISETP.NE.AND.EX P0, PT, RZ, UR9, PT, P0 ;  /* 0x00000009ff007c0c */ /* 0x000fe2000bf05300 */
[----:B------:R-:W-:-:S12]  /*fd40*/  IMAD.MOV.U32 R3, RZ, RZ, R16 ;  /* 0x000000ffff037224 */ /* 0x000fd800078e0010 */
[----:B------:R-:W-:Y:S05]  /*fd50*/  @!P0 BRA `(.L_x_310) ;  /* 0x0000000000288947 */ /* 0x000fea0003800000 */
[----:B------:R-:W-:Y:S02]  /*fd60*/  ULDC UR7, c[0x0][0x634] ;  /* 0x00018d0000077ab9 */ /* 0x000fe40000000800 */
[----:B------:R-:W-:-:S05]  /*fd70*/  IADD3 R7, P0, R14, UR7, RZ ;  /* 0x000000070e077c10 */ /* 0x000fca000ff1e0ff */
[----:B------:R-:W-:-:S04]  /*fd80*/  IMAD.X R13, RZ, RZ, R16, P0 ;  /* 0x000000ffff0d7224 */ /* 0x000fc800000e0610 */
[----:B------:R-:W-:-:S04]  /*fd90*/  IMAD.WIDE.U32 R4, R13, UR8, RZ ;  /* 0x000000080d047c25 */ /* 0x000fc8000f8e00ff */
[----:B------:R-:W-:-:S04]  /*fda0*/  IMAD.WIDE.U32 R4, P0, R7, UR9, R4 ;  /* 0x0000000907047c25 */ /* 0x000fc8000f800004 */
[----:B------:R-:W-:-:S04]  /*fdb0*/  IMAD.WIDE.U32 R6, R7, UR8, RZ ;  /* 0x0000000807067c25 */ /* 0x000fc8000f8e00ff */
[----:B------:R-:W-:Y:S01]  /*fdc0*/  IMAD.X R3, RZ, RZ, RZ, P0 ;  /* 0x000000ffff037224 */ /* 0x000fe200000e06ff */
[----:B------:R-:W-:Y:S01]  /*fdd0*/  IADD3 RZ, P0, R7, R4, RZ ;  /* 0x0000000407ff7210 */ /* 0x000fe20007f1e0ff */
[----:B------:R-:W-:-:S04]  /*fde0*/  IMAD.MOV.U32 R2, RZ, RZ, R5 ;  /* 0x000000ffff027224 */ /* 0x000fc800078e0005 */
[----:B------:R-:W-:-:S08]  /*fdf0*/  IMAD.WIDE.U32.X R2, R13, UR9, R2, P0 ;  /* 0x000000090d027c25 */ /* 0x000fd000080e0402 */
.L_x_310:
[--C-:B------:R-:W-:Y:S01]  /*fe00*/  SHF.R.U64 R6, R2, UR10, R3.reuse ;  /* 0x0000000a02067c19 */ /* 0x100fe20008001203 */
[----:B------:R-:W-:Y:S01]  /*fe10*/  ULDC.64 UR8, c[0x0][0x620] ;  /* 0x0001880000087ab9 */ /* 0x000fe20000000a00 */
[----:B------:R-:W-:Y:S01]  /*fe20*/  SHF.R.U32.HI R2, RZ, UR10, R3 ;  /* 0x0000000aff027c19 */ /* 0x000fe20008011603 */
[----:B------:R-:W-:Y:S01]  /*fe30*/  IMAD.MOV.U32 R3, RZ, RZ, R16 ;  /* 0x000000ffff037224 */ /* 0x000fe200078e0010 */
[----:B------:R-:W-:Y:S01]  /*fe40*/  IADD3 R5, P0, RZ, -R6, RZ ;  /* 0x80000006ff057210 */ /* 0x000fe20007f1e0ff */
[----:B------:R-:W-:Y:S01]  /*fe50*/  ULDC UR7, c[0x0][0x150] ;  /* 0x0000540000077ab9 */ /* 0x000fe20000000800 */
[----:B0-----:R-:W-:Y:S01]  /*fe60*/  I2FP.F32.U32 R7, R12 ;  /* 0x0000000c00077245 */ /* 0x001fe20000201000 */
[----:B------:R-:W0:Y:S01]  /*fe70*/  LDC R19, c[0x0][0x144] ;  /* 0x00005100ff137b82 */ /* 0x000e220000000800 */
[----:B------:R-:W-:Y:S01]  /*fe80*/  ULDC.64 UR10, c[0x0][0x640] ;  /* 0x00019000000a7ab9 */ /* 0x000fe20000000a00 */
[----:B------:R-:W-:Y:S01]  /*fe90*/  IMAD.X R2, RZ, RZ, ~R2, P0 ;  /* 0x000000ffff027224 */ /* 0x000fe200000e0e02 */
[----:B------:R-:W-:-:S03]  /*fea0*/  ISETP.NE.U32.AND P0, PT, RZ, UR10, PT ;  /* 0x0000000aff007c0c */ /* 0x000fc6000bf05070 */
[----:B------:R-:W-:Y:S01]  /*feb0*/  IMAD R4, R2, UR8, RZ ;  /* 0x0000000802047c24 */ /* 0x000fe2000f8e02ff */
[----:B------:R-:W-:Y:S01]  /*fec0*/  ISETP.NE.AND.EX P0, PT, RZ, UR11, PT, P0 ;  /* 0x0000000bff007c0c */ /* 0x000fe2000bf05300 */
[----:B------:R-:W-:Y:S01]  /*fed0*/  IMAD.MOV.U32 R2, RZ, RZ, R14 ;  /* 0x000000ffff027224 */ /* 0x000fe200078e000e */
[----:B------:R-:W2:Y:S03]  /*fee0*/  LDC R13, c[0x0][0x148] ;  /* 0x00005200ff0d7b82 */ /* 0x000ea60000000800 */
[----:B------:R-:W-:Y:S01]  /*fef0*/  IMAD.WIDE.U32 R2, R5, UR8, R2 ;  /* 0x0000000805027c25 */ /* 0x000fe2000f8e0002 */
[----:B------:R-:W-:-:S03]  /*ff00*/  ULDC UR8, c[0x0][0x154] ;  /* 0x0000550000087ab9 */ /* 0x000fc60000000800 */
[----:B------:R-:W-:Y:S02]  /*ff10*/  IMAD R5, R5, UR9, R4 ;  /* 0x0000000905057c24 */ /* 0x000fe4000f8e0204 */
[----:B------:R-:W-:Y:S01]  /*ff20*/  FMUL R4, R7, UR7 ;  /* 0x0000000707047c20 */ /* 0x000fe20008400000 */
[----:B------:R-:W-:Y:S01]  /*ff30*/  ULDC UR7, c[0x0][0x618] ;  /* 0x0001860000077ab9 */ /* 0x000fe20000000800 */
[----:B------:R-:W-:Y:S01]  /*ff40*/  ULDC UR9, c[0x0][0x608] ;  /* 0x0001820000097ab9 */ /* 0x000fe20000000800 */
[----:B------:R-:W-:-:S03]  /*ff50*/  IMAD.IADD R3, R3, 0x1, R5 ;  /* 0x0000000103037824 */ /* 0x000fc600078e0205 */
[----:B------:R-:W3:Y:S02]  /*ff60*/  F2I.U32.TRUNC.NTZ R4, R4 ;  /* 0x0000000400047305 */ /* 0x000ee4000020f000 */
[----:B------:R-:W-:Y:S02]  /*ff70*/  SHF.R.U64 R7, R2, UR7, R3 ;  /* 0x0000000702077c19 */ /* 0x000fe40008001203 */
[----:B-1----:R-:W-:-:S05]  /*ff80*/  I2FP.F32.U32 R2, R0 ;  /* 0x0000000000027245 */ /* 0x002fca0000201000 */
[----:B------:R-:W-:Y:S01]  /*ff90*/  FMUL R5, R2, UR8 ;  /* 0x0000000802057c20 */ /* 0x000fe20008400000 */
[----:B------:R-:W-:Y:S01]  /*ffa0*/  SHF.R.U32.HI R2, RZ, UR7, R3 ;  /* 0x00000007ff027c19 */ /* 0x000fe20008011603 */
[----:B------:R-:W-:Y:S02]  /*ffb0*/  ULDC UR7, c[0x0][0x658] ;  /* 0x0001960000077ab9 */ /* 0x000fe40000000800 */
[----:B------:R1:W4:Y:S01]  /*ffc0*/  F2I.U32.TRUNC.NTZ R16, R5 ;  /* 0x0000000500107305 */ /* 0x000322000020f000 */
[----:B------:R-:W-:Y:S01]  /*ffd0*/  SHF.R.U64 R15, R7, UR9, R2 ;  /* 0x00000009070f7c19 */ /* 0x000fe20008001202 */
[----:B---3--:R-:W-:Y:S01]  /*ffe0*/  IMAD.MOV R4, RZ, RZ, -R4 ;  /* 0x000000ffff047224 */ /* 0x008fe200078e0a04 */
[----:B------:R-:W-:-:S03]  /*fff0*/  SHF.R.U32.HI R2, RZ, UR9, R2 ;  /* 0x00000009ff027c19 */ /* 0x000fc60008011602 */
[----:B0-----:R-:W-:Y:S01]  /*10000*/  IMAD R12, R19, R4, R12 ;  /* 0x00000004130c7224 */ /* 0x001fe200078e020c */
[--C-:B------:R-:W-:Y:S02]  /*10010*/  SHF.R.U64 R14, R15, UR7, R2.reuse ;  /* 0x000000070f0e7c19 */ /* 0x100fe40008001202 */
[----:B------:R-:W-:-:S03]  /*10020*/  SHF.R.U32.HI R17, RZ, UR7, R2 ;  /* 0x00000007ff117c19 */ /* 0x000fc60008011602 */
[----:B------:R-:W-:Y:S02]  /*10030*/  IMAD.MOV.U32 R2, RZ, RZ, R14 ;  /* 0x000000ffff027224 */ /* 0x000fe400078e000e */
[----:B------:R-:W-:Y:S01]  /*10040*/  IMAD.MOV.U32 R3, RZ, RZ, R17 ;  /* 0x000000ffff037224 */ /* 0x000fe200078e0011 */
[----:B-12-4-:R-:W-:Y:S06]  /*10050*/  @!P0 BRA `(.L_x_311) ;  /* 0x0000000000288947 */ /* 0x016fec0003800000 */
[----:B------:R-:W-:Y:S02]  /*10060*/  ULDC UR7, c[0x0][0x64c] ;  /* 0x0001930000077ab9 */ /* 0x000fe40000000800 */
[----:B------:R-:W-:-:S05]  /*10070*/  IADD3 R3, P0, R14, UR7, RZ ;  /* 0x000000070e037c10 */ /* 0x000fca000ff1e0ff */
[----:B------:R-:W-:-:S04]  /*10080*/  IMAD.X R17, RZ, RZ, R17, P0 ;  /* 0x000000ffff117224 */ /* 0x000fc800000e0611 */
[----:B------:R-:W-:-:S04]  /*10090*/  IMAD.WIDE.U32 R4, R17, UR10, RZ ;  /* 0x0000000a11047c25 */ /* 0x000fc8000f8e00ff */
[----:B------:R-:W-:-:S04]  /*100a0*/  IMAD.WIDE.U32 R4, P0, R3, UR11, R4 ;  /* 0x0000000b03047c25 */ /* 0x000fc8000f800004 */
[----:B------:R-:W-:-:S04]  /*100b0*/  IMAD.WIDE.U32 R2, R3, UR10, RZ ;  /* 0x0000000a03027c25 */ /* 0x000fc8000f8e00ff */
[----:B------:R-:W-:Y:S01]  /*100c0*/  IMAD.MOV.U32 R2, RZ, RZ, R5 ;  /* 0x000000ffff027224 */ /* 0x000fe200078e0005 */
[----:B------:R-:W-:Y:S01]  /*100d0*/  IADD3 RZ, P1, R3, R4, RZ ;  /* 0x0000000403ff7210 */ /* 0x000fe20007f3e0ff */
[----:B------:R-:W-:-:S04]  /*100e0*/  IMAD.X R3, RZ, RZ, RZ, P0 ;  /* 0x000000ffff037224 */ /* 0x000fc800000e06ff */
[----:B------:R-:W-:-:S08]  /*100f0*/  IMAD.WIDE.U32.X R2, R17, UR11, R2, P1 ;  /* 0x0000000b11027c25 */ /* 0x000fd000088e0402 */
.L_x_311:
[----:B------:R-:W-:Y:S01]  /*10100*/  ULDC UR7, c[0x0][0x648] ;  /* 0x0001920000077ab9 */ /* 0x000fe20000000800 */
[----:B------:R-:W-:Y:S01]  /*10110*/  LOP3.LUT R15, R15, UR6, RZ, 0xc0, !PT ;  /* 0x000000060f0f7c12 */ /* 0x000fe2000f8ec0ff */
[----:B------:R-:W-:Y:S01]  /*10120*/  IMAD.MOV R16, RZ, RZ, -R16 ;  /* 0x000000ffff107224 */ /* 0x000fe200078e0a10 */
[----:B------:R-:W-:Y:S01]  /*10130*/  SHF.R.U64 R2, R2, UR7, R3 ;  /* 0x0000000702027c19 */ /* 0x000fe20008001203 */
[----:B------:R-:W-:Y:S01]  /*10140*/  ULDC UR7, c[0x0][0x638] ;  /* 0x00018e0000077ab9 */ /* 0x000fe20000000800 */
[----:B------:R-:W-:Y:S01]  /*10150*/  LOP3.LUT R7, R7, UR4, RZ, 0xc0, !PT ;  /* 0x0000000407077c12 */ /* 0x000fe2000f8ec0ff */
[----:B------:R-:W-:Y:S01]  /*10160*/  @P4 IMAD R12, R13, R16, R0 ;  /* 0x000000100d0c4224 */ /* 0x000fe200078e0200 */
[----:B------:R-:W-:Y:S01]  /*10170*/  ULDC UR8, c[0x0][0x610] ;  /* 0x0001840000087ab9 */ /* 0x000fe20000000800 */
[----:B------:R-:W-:Y:S02]  /*10180*/  IMAD.MOV R3, RZ, RZ, -R2 ;  /* 0x000000ffff037224 */ /* 0x000fe400078e0a02 */
[----:B------:R-:W-:-:S02]  /*10190*/  IMAD R5, R2, UR5, R15 ;  /* 0x0000000502057c24 */ /* 0x000fc4000f8e020f */
[----:B------:R-:W-:Y:S01]  /*101a0*/  IMAD R14, R3, UR7, R14 ;  /* 0x00000007030e7c24 */ /* 0x000fe2000f8e020e */
[----:B------:R-:W-:Y:S01]  /*101b0*/  ULDC UR7, c[0x0][0x600] ;  /* 0x0001800000077ab9 */ /* 0x000fe20000000800 */
[----:B------:R-:W-:Y:S02]  /*101c0*/  IMAD R5, R5, UR8, R12 ;  /* 0x0000000805057c24 */ /* 0x000fe4000f8e020c */
[----:B------:R-:W-:Y:S02]  /*101d0*/  IMAD R14, R14, UR7, R7 ;  /* 0x000000070e0e7c24 */ /* 0x000fe4000f8e0207 */
[----:B------:R-:W-:-:S03]  /*101e0*/  IMAD.MOV.U32 R0, RZ, RZ, 0x1 ;  /* 0x00000001ff007424 */ /* 0x000fc600078e00ff */
[----:B------:R-:W-:Y:S02]  /*101f0*/  SEL R7, R14, R5, !P4 ;  /* 0x000000050e077207 */ /* 0x000fe40006000000 */
[----:B------:R-:W-:-:S07]  /*10200*/  SEL R5, R5, R14, !P4 ;  /* 0x0000000e05057207 */ /* 0x000fce0006000000 */
.L_x_309:
[----:B------:R-:W-:Y:S05]  /*10210*/  BSYNC B1 ;  /* 0x0000000000017941 */ /* 0x000fea0003800000 */
.L_x_308:
[----:B------:R-:W-:-:S13]  /*10220*/  LOP3.LUT P0, RZ, R0, 0xff, RZ, 0xc0, !PT ;  /* 0x000000ff00ff7812 */ /* 0x000fda000780c0ff */
[----:B------:R-:W-:Y:S05]  /*10230*/  @P0 BRA `(.L_x_312) ;  /* 0xfffffff400180947 */ /* 0x000fea000383ffff */
[----:B------:R-:W-:Y:S05]  /*10240*/  BSYNC B0 ;  /* 0x0000000000007941 */ /* 0x000fea0003800000 */
.L_x_301:
[----:B------:R-:W-:-:S03]  /*10250*/  UMOV UR7, 0xffffffff ;  /* 0xffffffff00077882 */ /* 0x000fc60000000000 */
[----:B------:R-:W-:Y:S05]  /*10260*/  BRA.DIV UR7, `(.L_x_313) ;  /* 0x0000000607287947 */ /* 0x000fea000b800000 */
[----:B------:R-:W-:-:S13]  /*10270*/  ELECT P0, URZ, PT ;  /* 0x00000000003f782f */ /* 0x000fda0003800000 */
.L_x_327:
[----:B------:R-:W-:Y:S04]  /*10280*/  BSSY B0, `(.L_x_314) ;  /* 0x000002c000007945 */ /* 0x000fe80003800000 */
[----:B------:R-:W-:Y:S05]  /*10290*/  @!P0 BRA `(.L_x_315) ;  /* 0x0000000000a88947 */ /* 0x000fea0003800000 */
[----:B------:R-:W-:-:S04]  /*102a0*/  ULOP3.LUT UR7, UR13, 0x2, URZ, 0xfc, !UPT ;  /* 0x000000020d077892 */ /* 0x000fc8000f8efc3f */
[----:B------:R-:W-:-:S06]  /*102b0*/  UISETP.NE.AND UP0, UPT, UR7, 0x3, UPT ;  /* 0x000000030700788c */ /* 0x000fcc000bf05270 */
[----:B------:R-:W-:-:S13]  /*102c0*/  PLOP3.LUT P0, PT, PT, PT, UP0, 0x80, 0x0 ;  /* 0x000000000000781c */ /* 0x000fda0003f0f008 */
[----:B------:R-:W-:Y:S05]  /*102d0*/  @!P0 BRA `(.L_x_316) ;  /* 0x0000000000048947 */ /* 0x000fea0003800000 */
[----:B------:R-:W-:Y:S01]  /*102e0*/  BPT.TRAP 0x1 ;  /* 0x000000040000795c */ /* 0x000fe20000300000 */
.L_x_316:
[----:B------:R-:W0:Y:S01]  /*102f0*/  S2R R3, SR_CgaCtaId ;  /* 0x0000000000037919 */ /* 0x000e220000008800 */
[----:B------:R-:W-:Y:S02]  /*10300*/  MOV R0, 0x400 ;  /* 0x0000040000007802 */ /* 0x000fe40000000f00 */
[----:B------:R-:W-:Y:S02]  /*10310*/  SHF.L.U32 R2, R11, 0x1f, RZ ;  /* 0x0000001f0b027819 */ /* 0x000fe400000006ff */
[----:B0-----:R-:W-:-:S05]  /*10320*/  LEA R3, R3, R0, 0x18 ;  /* 0x0000000003037211 */ /* 0x001fca00078ec0ff */
[----:B------:R-:W-:-:S04]  /*10330*/  VIADD R3, R3, 0x20 ;  /* 0x0000002003037836 */ /* 0x000fc80000000000 */
[C---:B------:R-:W-:Y:S02]  /*10340*/  IMAD R5, R10.reuse, 0x8, R3 ;  /* 0x000000080a057824 */ /* 0x040fe400078e0203 */
[----:B------:R-:W-:Y:S02]  /*10350*/  VIADD R10, R10, 0x1 ;  /* 0x000000010a0a7836 */ /* 0x000fe40000000000 */
[----:B------:R-:W0:Y:S03]  /*10360*/  SYNCS.PHASECHK.TRANS64.TRYWAIT P0, [R5+URZ], R2 ;  /* 0x00000002050075a7 */ /* 0x000e26000800017f */
[----:B------:R-:W-:-:S04]  /*10370*/  ISETP.NE.AND P1, PT, R10, 0x4, PT ;  /* 0x000000040a00780c */ /* 0x000fc80003f25270 */
[----:B------:R-:W-:Y:S02]  /*10380*/  SEL R0, RZ, 0x1, P1 ;  /* 0x00000001ff007807 */ /* 0x000fe40000800000 */
[----:B------:R-:W-:Y:S02]  /*10390*/  SEL R10, R10, RZ, P1 ;  /* 0x000000ff0a0a7207 */ /* 0x000fe40000800000 */
[----:B------:R-:W-:-:S03]  /*103a0*/  LOP3.LUT R11, R11, R0, RZ, 0x3c, !PT ;  /* 0x000000000b0b7212 */ /* 0x000fc600078e3cff */
[----:B------:R-:W-:Y:S01]  /*103b0*/  IMAD R7, R10, 0x8, R3 ;  /* 0x000000080a077824 */ /* 0x000fe200078e0203 */
[----:B------:R-:W-:Y:S01]  /*103c0*/  SHF.L.U32 R4, R11, 0x1f, RZ ;  /* 0x0000001f0b047819 */ /* 0x000fe200000006ff */
[----:B0-----:R-:W-:Y:S06]  /*103d0*/  @!P0 BRA `(.L_x_317) ;  /* 0x0000000000ec8947 */ /* 0x001fec0003800000 */
.L_x_328:
[----:B------:R-:W1:Y:S01]  /*103e0*/  SYNCS.PHASECHK.TRANS64.TRYWAIT P0, [R7+URZ], R4 ;  /* 0x00000004070075a7 */ /* 0x000e62000800017f */
[----:B------:R-:W-:-:S05]  /*103f0*/  VIADD R0, R10, 0x1 ;  /* 0x000000010a007836 */ /* 0x000fca0000000000 */
[----:B------:R-:W-:-:S04]  /*10400*/  ISETP.NE.AND P1, PT, R0, 0x4, PT ;  /* 0x000000040000780c */ /* 0x000fc80003f25270 */
[----:B0-----:R-:W-:Y:S02]  /*10410*/  SEL R2, RZ, 0x1, P1 ;  /* 0x00000001ff027807 */ /* 0x001fe40000800000 */
[----:B------:R-:W-:Y:S02]  /*10420*/  SEL R0, R0, RZ, P1 ;  /* 0x000000ff00007207 */ /* 0x000fe40000800000 */
[----:B------:R-:W-:-:S03]  /*10430*/  LOP3.LUT R11, R11, R2, RZ, 0x3c, !PT ;  /* 0x000000020b0b7212 */ /* 0x000fc600078e3cff */
[----:B------:R-:W-:Y:S01]  /*10440*/  IMAD R6, R0, 0x8, R3 ;  /* 0x0000000800067824 */ /* 0x000fe200078e0203 */
[----:B------:R-:W-:Y:S01]  /*10450*/  SHF.L.U32 R5, R11, 0x1f, RZ ;  /* 0x0000001f0b057819 */ /* 0x000fe200000006ff */
[----:B-1----:R-:W-:Y:S06]  /*10460*/  @!P0 BRA `(.L_x_318) ;  /* 0x0000000000dc8947 */ /* 0x002fec0003800000 */
.L_x_329:
[----:B------:R-:W1:Y:S01]  /*10470*/  SYNCS.PHASECHK.TRANS64.TRYWAIT P0, [R6+URZ], R5 ;  /* 0x00000005060075a7 */ /* 0x000e62000800017f */
[----:B------:R-:W-:-:S05]  /*10480*/  VIADD R0, R0, 0x1 ;  /* 0x0000000100007836 */ /* 0x000fca0000000000 */
[----:B------:R-:W-:-:S04]  /*10490*/  ISETP.NE.AND P1, PT, R0, 0x4, PT ;  /* 0x000000040000780c */ /* 0x000fc80003f25270 */
[----:B------:R-:W-:Y:S02]  /*104a0*/  SEL R2, RZ, 0x1, P1 ;  /* 0x00000001ff027807 */ /* 0x000fe40000800000 */
[----:B------:R-:W-:Y:S02]  /*104b0*/  SEL R0, R0, RZ, P1 ;  /* 0x000000ff00007207 */ /* 0x000fe40000800000 */
[----:B------:R-:W-:Y:S01]  /*104c0*/  LOP3.LUT R2, R11, R2, RZ, 0x3c, !PT ;  /* 0x000000020b027212 */ /* 0x000fe200078e3cff */
[----:B-1----:R-:W-:Y:S06]  /*104d0*/  @!P0 BRA `(.L_x_319) ;  /* 0x0000000000d48947 */ /* 0x002fec0003800000 */
.L_x_330:
[----:B------:R-:W-:Y:S01]  /*104e0*/  IMAD R3, R0, 0x8, R3 ;  /* 0x0000000800037824 */ /* 0x000fe200078e0203 */
[----:B------:R-:W-:-:S07]  /*104f0*/  SHF.L.U32 R0, R2, 0x1f, RZ ;  /* 0x0000001f02007819 */ /* 0x000fce00000006ff */
.L_x_320:
[----:B--2---:R2:W3:Y:S02]  /*10500*/  SYNCS.PHASECHK.TRANS64.TRYWAIT P0, [R3+URZ], R0 ;  /* 0x00000000030075a7 */ /* 0x0044e4000800017f */
[----:B---3--:R-:W-:Y:S05]  /*10510*/  @!P0 NANOSLEEP.SYNCS 0x989680 ;  /* 0x009896800000895d */ /* 0x008fea0003900000 */
[----:B------:R-:W3:Y:S02]  /*10520*/  @!P0 SYNCS.PHASECHK.TRANS64 P0, [R3+URZ], R0 ;  /* 0x00000000030085a7 */ /* 0x000ee4000800007f */
[----:B---3--:R-:W-:Y:S05]  /*10530*/  @!P0 BRA `(.L_x_320) ;  /* 0xfffffffc00f08947 */ /* 0x008fea000383ffff */
.L_x_315:
[----:B------:R-:W-:Y:S05]  /*10540*/  BSYNC B0 ;  /* 0x0000000000007941 */ /* 0x000fea0003800000 */
.L_x_314:
[----:B------:R-:W-:Y:S05]  /*10550*/  EXIT ;  /* 0x000000000000794d */ /* 0x000fea0003800000 */
.L_x_21:
[----:B-1----:R-:W-:-:S04]  /*10560*/  IMAD.U32 R3, RZ, RZ, UR6 ;  /* 0x00000006ff037e24 */ /* 0x002fc8000f8e00ff */
[----:B------:R1:W2:Y:S03]  /*10570*/  SYNCS.PHASECHK.TRANS64.TRYWAIT P1, [R3+URZ], R0 ;  /* 0x00000000030075a7 */ /* 0x0002a6000802017f */
[----:B--2---:R-:W-:Y:S05]  /*10580*/  @!P1 NANOSLEEP.SYNCS 0x989680 ;  /* 0x009896800000995d */ /* 0x004fea0003900000 */
[----:B------:R-:W2:Y:S02]  /*10590*/  @!P1 SYNCS.PHASECHK.TRANS64 P1, [R3+URZ], R0 ;  /* 0x00000000030095a7 */ /* 0x000ea4000802007f */
[----:B--2---:R-:W-:Y:S05]  /*105a0*/  @!P1 BRA `(.L_x_21) ;  /* 0xfffffffc00ec9947 */ /* 0x004fea000383ffff */
[----:B------:R-:W-:Y:S05]  /*105b0*/  BRA `(.L_x_20) ;  /* 0xffffff1400f47947 */ /* 0x000fea000383ffff */
.L_x_27:
[----:B-----5:R2:W-:Y:S02]  /*105c0*/  STL [R1+0x84], R0 ;  /* 0x0000840001007387 */ /* 0x0205e40000100800 */
[----:B--2---:R-:W-:-:S04]  /*105d0*/  IMAD.U32 R0, RZ, RZ, UR16 ;  /* 0x00000010ff007e24 */ /* 0x004fc8000f8e00ff */
[----:B------:R2:W3:Y:S03]  /*105e0*/  SYNCS.PHASECHK.TRANS64.TRYWAIT P1, [R0+URZ], R229 ;  /* 0x000000e5000075a7 */ /* 0x0004e6000802017f */
[----:B---3--:R-:W-:Y:S05]  /*105f0*/  @!P1 NANOSLEEP.SYNCS 0x989680 ;  /* 0x009896800000995d */ /* 0x008fea0003900000 */
[----:B------:R2:W3:Y:S02]  /*10600*/  @!P1 SYNCS.PHASECHK.TRANS64 P1, [R0+URZ], R229 ;  /* 0x000000e5000095a7 */ /* 0x0004e4000802007f */
[----:B--2---:R2:W5:Y:S02]  /*10610*/  LDL.LU R0, [R1+0x84] ;  /* 0x0000840001007983 */ /* 0x0045640000300800 */
[----:B--23--:R-:W-:Y:S05]  /*10620*/  @!P1 BRA `(.L_x_27) ;  /* 0xfffffffc00e49947 */ /* 0x00cfea000383ffff */
[----:B------:R-:W-:Y:S05]  /*10630*/  BRA `(.L_x_26) ;  /* 0xffffff2800c07947 */ /* 0x000fea000383ffff */
.L_x_302:
[----:B------:R-:W-:Y:S01]  /*10640*/  BSSY B1, `(.L_x_321) ;  /* 0x0000006000017945 */ /* 0x000fe20003800000 */
[----:B------:R-:W-:-:S07]  /*10650*/  IMAD.MOV.U32 R0, RZ, RZ, -0x1 ;  /* 0xffffffffff007424 */ /* 0x000fce00078e00ff */
[----:B------:R-:W-:Y:S05]  /*10660*/  WARPSYNC.COLLECTIVE R0, `(.L_x_322) ;  /* 0x00000000000c7348 */ /* 0x000fea0003c00000 */
[----:B------:R-:W-:Y:S02]  /*10670*/  ELECT P0, UR62, PT ;  /* 0x00000000003e782f */ /* 0x000fe40003800000 */
[----:B------:R-:W-:Y:S01]  /*10680*/  MOV R0, UR62 ;  /* 0x0000003e00007c02 */ /* 0x000fe20008000f00 */
[----:B------:R-:W-:Y:S10]  /*10690*/  ENDCOLLECTIVE ;  /* 0x000000000000791b */ /* 0x000ff40003800000 */
.L_x_322:
[----:B------:R-:W-:Y:S05]  /*106a0*/  BSYNC B1 ;  /* 0x0000000000017941 */ /* 0x000fea0003800000 */
.L_x_321:
[----:B------:R-:W-:Y:S05]  /*106b0*/  BRA `(.L_x_323) ;  /* 0xfffffff000047947 */ /* 0x000fea000383ffff */
.L_x_305:
[----:B0-----:R0:W2:Y:S02]  /*106c0*/  SYNCS.PHASECHK.TRANS64.TRYWAIT P0, [R5+URZ+0x20], R2 ;  /* 0x00002002050075a7 */ /* 0x0010a4000800017f */
[----:B--2---:R-:W-:Y:S05]  /*106d0*/  @!P0 NANOSLEEP.SYNCS 0x989680 ;  /* 0x009896800000895d */ /* 0x004fea0003900000 */
[----:B------:R-:W2:Y:S02]  /*106e0*/  @!P0 SYNCS.PHASECHK.TRANS64 P0, [R5+URZ+0x20], R2 ;  /* 0x00002002050085a7 */ /* 0x000ea4000800007f */
[----:B--2---:R-:W-:Y:S05]  /*106f0*/  @!P0 BRA `(.L_x_305) ;  /* 0xfffffffc00f08947 */ /* 0x004fea000383ffff */
[----:B------:R-:W-:Y:S05]  /*10700*/  BRA `(.L_x_324) ;  /* 0xfffffff000487947 */ /* 0x000fea000383ffff */
.L_x_313:
[----:B------:R-:W-:Y:S01]  /*10710*/  BSSY B0, `(.L_x_325) ;  /* 0x0000006000007945 */ /* 0x000fe20003800000 */
[----:B------:R-:W-:-:S07]  /*10720*/  IMAD.MOV.U32 R0, RZ, RZ, -0x1 ;  /* 0xffffffffff007424 */ /* 0x000fce00078e00ff */
[----:B------:R-:W-:Y:S05]  /*10730*/  WARPSYNC.COLLECTIVE R0, `(.L_x_326) ;  /* 0x00000000000c7348 */ /* 0x000fea0003c00000 */
[----:B------:R-:W-:Y:S02]  /*10740*/  ELECT P0, UR62, PT ;  /* 0x00000000003e782f */ /* 0x000fe40003800000 */
[----:B------:R-:W-:Y:S01]  /*10750*/  MOV R0, UR62 ;  /* 0x0000003e00007c02 */ /* 0x000fe20008000f00 */
[----:B------:R-:W-:Y:S10]  /*10760*/  ENDCOLLECTIVE ;  /* 0x000000000000791b */ /* 0x000ff40003800000 */
.L_x_326:
[----:B------:R-:W-:Y:S05]  /*10770*/  BSYNC B0 ;  /* 0x0000000000007941 */ /* 0x000fea0003800000 */
.L_x_325:
[----:B------:R-:W-:Y:S05]  /*10780*/  BRA `(.L_x_327) ;  /* 0xfffffff800bc7947 */ /* 0x000fea000383ffff */
.L_x_317:
[----:B0-----:R0:W1:Y:S02]  /*10790*/  SYNCS.PHASECHK.TRANS64.TRYWAIT P0, [R5+URZ], R2 ;  /* 0x00000002050075a7 */ /* 0x001064000800017f */
[----:B-1----:R-:W-:Y:S05]  /*107a0*/  @!P0 NANOSLEEP.SYNCS 0x989680 ;  /* 0x009896800000895d */ /* 0x002fea0003900000 */
[----:B------:R-:W1:Y:S02]  /*107b0*/  @!P0 SYNCS.PHASECHK.TRANS64 P0, [R5+URZ], R2 ;  /* 0x00000002050085a7 */ /* 0x000e64000800007f */
[----:B-1----:R-:W-:Y:S05]  /*107c0*/  @!P0 BRA `(.L_x_317) ;  /* 0xfffffffc00f08947 */ /* 0x002fea000383ffff */
[----:B------:R-:W-:Y:S05]  /*107d0*/  BRA `(.L_x_328) ;  /* 0xfffffffc00007947 */ /* 0x000fea000383ffff */
.L_x_318:
[----:B0-----:R0:W1:Y:S02]  /*107e0*/  SYNCS.PHASECHK.TRANS64.TRYWAIT P0, [R7+URZ], R4 ;  /* 0x00000004070075a7 */ /* 0x001064000800017f */
[----:B-1----:R-:W-:Y:S05]  /*107f0*/  @!P0 NANOSLEEP.SYNCS 0x989680 ;  /* 0x009896800000895d */ /* 0x002fea0003900000 */
[----:B------:R-:W1:Y:S02]  /*10800*/  @!P0 SYNCS.PHASECHK.TRANS64 P0, [R7+URZ], R4 ;  /* 0x00000004070085a7 */ /* 0x000e64000800007f */
[----:B-1----:R-:W-:Y:S05]  /*10810*/  @!P0 BRA `(.L_x_318) ;  /* 0xfffffffc00f08947 */ /* 0x002fea000383ffff */
[----:B------:R-:W-:Y:S05]  /*10820*/  BRA `(.L_x_329) ;  /* 0xfffffffc00107947 */ /* 0x000fea000383ffff */
.L_x_319:
[----:B-1----:R1:W2:Y:S02]  /*10830*/  SYNCS.PHASECHK.TRANS64.TRYWAIT P0, [R6+URZ], R5 ;  /* 0x00000005060075a7 */ /* 0x0022a4000800017f */
[----:B--2---:R-:W-:Y:S05]  /*10840*/  @!P0 NANOSLEEP.SYNCS 0x989680 ;  /* 0x009896800000895d */ /* 0x004fea0003900000 */
[----:B------:R-:W2:Y:S02]  /*10850*/  @!P0 SYNCS.PHASECHK.TRANS64 P0, [R6+URZ], R5 ;  /* 0x00000005060085a7 */ /* 0x000ea4000800007f */
[----:B--2---:R-:W-:Y:S05]  /*10860*/  @!P0 BRA `(.L_x_319) ;  /* 0xfffffffc00f08947 */ /* 0x004fea000383ffff */
[----:B------:R-:W-:Y:S05]  /*10870*/  BRA `(.L_x_330) ;  /* 0xfffffffc00187947 */ /* 0x000fea000383ffff */
.L_x_331:
[----:B------:R-:W-:-:S00]  /*10880*/  BRA `(.L_x_331) ;  /* 0xfffffffc00fc7947 */ /* 0x000fc0000383ffff */
[----:B------:R-:W-:-:S00]  /*10890*/  NOP ;  /* 0x0000000000007918 */ /* 0x000fc00000000000 */
        /* <DEDUP_REMOVED lines=14> */
.L_x_332:


//--------------------- .nv.shared._ZN7cutlass13device_kernelINS_4gemm6kernel13GemmUniversalIN4cute5tupleIJiiiiEEENS1_10collective13CollectiveMmaINS1_37MainloopSm90TmaGmmaWarpSpecializedFP8ILi4ENS5_IJNS4_1CILi1EEENSA_ILi2EEESB_EEENS1_35KernelTmaWarpSpecializedCooperativeEEENS5_IJNSA_ILi256EEENSA_ILi128EEESH_EEENS_12float_e5m2_tENS5_IJlSB_lEEESJ_SK_NS4_8TiledMMAINS4_8MMA_AtomIJNS4_4SM904GMMA31MMA_64x128x32_F32E5M2E5M2_SS_TNILNSO_7ScaleInE1ELSQ_1EEEEEENS4_6LayoutINS5_IJSC_SB_SB_EEENS5_IJSB_NSA_ILi0EEESV_EEEEENS5_IJNS4_10UnderscoreESY_SY_EEEEENS4_23SM90_TMA_LOAD_MULTICASTENS4_14ComposedLayoutINS4_7SwizzleILi3ELi4ELi3EEENS4_18smem_ptr_flag_bitsILi8EEENST_INS5_IJNSA_ILi8EEESH_EEENS5_IJSH_SB_EEEEEEEvNS4_8identityENS4_13SM90_TMA_LOADES1B_vS1C_EENS_8epilogue10collective6detail29Sm90TmaWarpSpecializedAdapterINS1G_15DefaultEpilogueISJ_SK_SK_NS1F_6thread17LinearCombinationISJ_Li1EffLNS1K_9ScaleType4KindE0ELNS_15FloatRoundStyleE2ESJ_EENS1_15EpilogueDefaultEEEEEvvEEEEvNT_6ParamsE --------------------------
	.section	.nv.shared._ZN7cutlass13device_kernelINS_4gemm6kernel13GemmUniversalIN4cute5tupleIJiiiiEEENS1_10collective13CollectiveMmaINS1_37MainloopSm90TmaGmmaWarpSpecializedFP8ILi4ENS5_IJNS4_1CILi1EEENSA_ILi2EEESB_EEENS1_35KernelTmaWarpSpecializedCooperativeEEENS5_IJNSA_ILi256EEENSA_ILi128EEESH_EEENS_12float_e5m2_tENS5_IJlSB_lEEESJ_SK_NS4_8TiledMMAINS4_8MMA_AtomIJNS4_4SM904GMMA31MMA_64x128x32_F32E5M2E5M2_SS_TNILNSO_7ScaleInE1ELSQ_1EEEEEENS4_6LayoutINS5_IJSC_SB_SB_EEENS5_IJSB_NSA_ILi0EEESV_EEEEENS5_IJNS4_10UnderscoreESY_SY_EEEEENS4_23SM90_TMA_LOAD_MULTICASTENS4_14ComposedLayoutINS4_7SwizzleILi3ELi4ELi3EEENS4_18smem_ptr_flag_bitsILi8EEENST_INS5_IJNSA_ILi8EEESH_EEENS5_IJSH_SB_EEEEEEEvNS4_8identityENS4_13SM90_TMA_LOADES1B_vS1C_EENS_8epilogue10collective6detail29Sm90TmaWarpSpecializedAdapterINS1G_15DefaultEpilogueISJ_SK_SK_NS1F_6thread17LinearCombinationISJ_Li1EffLNS1K_9ScaleType4KindE0ELNS_15FloatRoundStyleE2ESJ_EENS1_15EpilogueDefaultEEEEEvvEEEEvNT_6ParamsE,"aw",@nobits
	.sectionflags	@""
	.align	16
	.zero		1024


//--------------------- .nv.shared.reserved.0     --------------------------
	.section	.nv.shared.reserved.0,"aw",@nobits
	.weak		__nv_reservedSMEM_offset_0_alias
	.size		__nv_reservedSMEM_offset_0_alias, 0, 0
	.other		__nv_reservedSMEM_offset_0_alias,@"STO_CUDA_RESERVED_SHARED STV_DEFAULT"
__nv_reservedSMEM_offset_0_alias:
	.zero		0


//--------------------- .nv.global                --------------------------
	.section	.nv.global,"aw",@nobits
.nv.global:
	.type		_ZN39_INTERNAL_64ad2957_4_k_cu_0f9ddfa4_43684cute1_E,@object
	.size		_ZN39_INTERNAL_64ad2957_4_k_cu_0f9ddfa4_43684cute1_E,(_ZN39_INTERNAL_64ad2957_4_k_cu_0f9ddfa4_43684cuda3std3__45__cpo6cbeginE - _ZN39_INTERNAL_64ad2957_4_k_cu_0f9ddfa4_43684cute1_E)
_ZN39_INTERNAL_64ad2957_4_k_cu_0f9ddfa4_43684cute1_E:
	.zero		1
	.type		_ZN39_INTERNAL_64ad2957_4_k_cu_0f9ddfa4_43684cuda3std3__45__cpo6cbeginE,@object
	.size		_ZN39_INTERNAL_64ad2957_4_k_cu_0f9ddfa4_43684cuda3std3__45__cpo6cbeginE,(_ZN39_INTERNAL_64ad2957_4_k_cu_0f9ddfa4_43684cuda3std3__48in_placeE - _ZN39_INTERNAL_64ad2957_4_k_cu_0f9ddfa4_43684cuda3std3__45__cpo6cbeginE)
_ZN39_INTERNAL_64ad2957_4_k_cu_0f9ddfa4_43684cuda3std3__45__cpo6cbeginE:
	.zero		1
	.type		_ZN39_INTERNAL_64ad2957_4_k_cu_0f9ddfa4_43684cuda3std3__48in_placeE,@object
	.size		_ZN39_INTERNAL_64ad2957_4_k_cu_0f9ddfa4_43684cuda3std3__48in_placeE,(_ZN39_INTERNAL_64ad2957_4_k_cu_0f9ddfa4_43684cuda3std6ranges3__45__cpo9iter_moveE - _ZN39_INTERNAL_64ad2957_4_k_cu_0f9ddfa4_43684cuda3std3__48in_placeE)
_ZN39_INTERNAL_64ad2957_4_k_cu_0f9ddfa4_43684cuda3std3__48in_placeE:
	.zero		1
	.type		_ZN39_INTERNAL_64ad2957_4_k_cu_0f9ddfa4_43684cuda3std6ranges3__45__cpo9iter_moveE,@object
	.size		_ZN39_INTERNAL_64ad2957_4_k_cu_0f9ddfa4_43684cuda3std6ranges3__45__cpo9iter_moveE,(_ZN39_INTERNAL_64ad2957_4_k_cu_0f9ddfa4_43684cuda3std3__45__cpo5beginE - _ZN39_INTERNAL_64ad2957_4_k_cu_0f9ddfa4_43684cuda3std6ranges3__45__cpo9iter_moveE)
_ZN39_INTERNAL_64ad2957_4_k_cu_0f9ddfa4_43684cuda3std6ranges3__45__cpo9iter_moveE:
	.zero		1
	.type		_ZN39_INTERNAL_64ad2957_4_k_cu_0f9ddfa4_43684cuda3std3__45__cpo5beginE,@object
	.size		_ZN39_INTERNAL_64ad2957_4_k_cu_0f9ddfa4_43684cuda3std3__45__cpo5beginE,(_ZN39_INTERNAL_64ad2957_4_k_cu_0f9ddfa4_43684cuda3std3__441_GLOBAL__N__64ad2957_4_k_cu_0f9ddfa4_43686ignoreE - _ZN39_INTERNAL_64ad2957_4_k_cu_0f9ddfa4_43684cuda3std3__45__cpo5beginE)
_ZN39_INTERNAL_64ad2957_4_k_cu_0f9ddfa4_43684cuda3std3__45__cpo5beginE:
	.zero		1
	.type		_ZN39_INTERNAL_64ad2957_4_k_cu_0f9ddfa4_43684cuda3std3__441_GLOBAL__N__64ad2957_4_k_cu_0f9ddfa4_43686ignoreE,@object
	.size		_ZN39_INTERNAL_64ad2957_4_k_cu_0f9ddfa4_43684cuda3std3__441_GLOBAL__N__64ad2957_4_k_cu_0f9ddfa4_43686ignoreE,(_ZN39_INTERNAL_64ad2957_4_k_cu_0f9ddfa4_43684cute7productE - _ZN39_INTERNAL_64ad2957_4_k_cu_0f9ddfa4_43684cuda3std3__441_GLOBAL__N__64ad2957_4_k_cu_0f9ddfa4_43686ignoreE)
_ZN39_INTERNAL_64ad2957_4_k_cu_0f9ddfa4_43684cuda3std3__441_GLOBAL__N__64ad2957_4_k_cu_0f9ddfa4_43686ignoreE:
	.zero		1
	.type		_ZN39_INTERNAL_64ad2957_4_k_cu_0f9ddfa4_43684cute7productE,@object
	.size		_ZN39_INTERNAL_64ad2957_4_k_cu_0f9ddfa4_43684cute7productE,(_ZN39_INTERNAL_64ad2957_4_k_cu_0f9ddfa4_43684cuda3std3__45__cpo3endE - _ZN39_INTERNAL_64ad2957_4_k_cu_0f9ddfa4_43684cute7productE)
_ZN39_INTERNAL_64ad2957_4_k_cu_0f9ddfa4_43684cute7productE:
	.zero		1
	.type		_ZN39_INTERNAL_64ad2957_4_k_cu_0f9ddfa4_43684cuda3std3__45__cpo3endE,@object
	.size		_ZN39_INTERNAL_64ad2957_4_k_cu_0f9ddfa4_43684cuda3std3__45__cpo3endE,(_ZN39_INTERNAL_64ad2957_4_k_cu_0f9ddfa4_43684cuda3std3__419piecewise_constructE - _ZN39_INTERNAL_64ad2957_4_k_cu_0f9ddfa4_43684cuda3std3__45__cpo3endE)
_ZN39_INTERNAL_64ad2957_4_k_cu_0f9ddfa4_43684cuda3std3__45__cpo3endE:
	.zero		1
	.type		_ZN39_INTERNAL_64ad2957_4_k_cu_0f9ddfa4_43684cuda3std3__419piecewise_constructE,@object
	.size		_ZN39_INTERNAL_64ad2957_4_k_cu_0f9ddfa4_43684cuda3std3__419piecewise_constructE,(_ZN39_INTERNAL_64ad2957_4_k_cu_0f9ddfa4_43684cuda3std3__45__cpo4cendE - _ZN39_INTERNAL_64ad2957_4_k_cu_0f9ddfa4_43684cuda3std3__419piecewise_constructE)
_ZN39_INTERNAL_64ad2957_4_k_cu_0f9ddfa4_43684cuda3std3__419piecewise_constructE:
	.zero		1
	.type		_ZN39_INTERNAL_64ad2957_4_k_cu_0f9ddfa4_43684cuda3std3__45__cpo4cendE,@object
	.size		_ZN39_INTERNAL_64ad2957_4_k_cu_0f9ddfa4_43684cuda3std3__45__cpo4cendE,(_ZN39_INTERNAL_64ad2957_4_k_cu_0f9ddfa4_43684cuda3std6ranges3__45__cpo4swapE - _ZN39_INTERNAL_64ad2957_4_k_cu_0f9ddfa4_43684cuda3std3__45__cpo4cendE)
_ZN39_INTERNAL_64ad2957_4_k_cu_0f9ddfa4_43684cuda3std3__45__cpo4cendE:
	.zero		1
	.type		_ZN39_INTERNAL_64ad2957_4_k_cu_0f9ddfa4_43684cuda3std6ranges3__45__cpo4swapE,@object
	.size		_ZN39_INTERNAL_64ad2957_4_k_cu_0f9ddfa4_43684cuda3std6ranges3__45__cpo4swapE,(.L_7 - _ZN39_INTERNAL_64ad2957_4_k_cu_0f9ddfa4_43684cuda3std6ranges3__45__cpo4swapE)
_ZN39_INTERNAL_64ad2957_4_k_cu_0f9ddfa4_43684cuda3std6ranges3__45__cpo4swapE:
	.zero		1
.L_7:


//--------------------- .nv.constant0._ZN7cutlass13device_kernelINS_4gemm6kernel13GemmUniversalIN4cute5tupleIJiiiiEEENS1_10collective13CollectiveMmaINS1_37MainloopSm90TmaGmmaWarpSpecializedFP8ILi4ENS5_IJNS4_1CILi1EEENSA_ILi2EEESB_EEENS1_35KernelTmaWarpSpecializedCooperativeEEENS5_IJNSA_ILi256EEENSA_ILi128EEESH_EEENS_12float_e5m2_tENS5_IJlSB_lEEESJ_SK_NS4_8TiledMMAINS4_8MMA_AtomIJNS4_4SM904GMMA31MMA_64x128x32_F32E5M2E5M2_SS_TNILNSO_7ScaleInE1ELSQ_1EEEEEENS4_6LayoutINS5_IJSC_SB_SB_EEENS5_IJSB_NSA_ILi0EEESV_EEEEENS5_IJNS4_10UnderscoreESY_SY_EEEEENS4_23SM90_TMA_LOAD_MULTICASTENS4_14ComposedLayoutINS4_7SwizzleILi3ELi4ELi3EEENS4_18smem_ptr_flag_bitsILi8EEENST_INS5_IJNSA_ILi8EEESH_EEENS5_IJSH_SB_EEEEEEEvNS4_8identityENS4_13SM90_TMA_LOADES1B_vS1C_EENS_8epilogue10collective6detail29Sm90TmaWarpSpecializedAdapterINS1G_15DefaultEpilogueISJ_SK_SK_NS1F_6thread17LinearCombinationISJ_Li1EffLNS1K_9ScaleType4KindE0ELNS_15FloatRoundStyleE2ESJ_EENS1_15EpilogueDefaultEEEEEvvEEEEvNT_6ParamsE --------------------------
	.section	.nv.constant0._ZN7cutlass13device_kernelINS_4gemm6kernel13GemmUniversalIN4cute5tupleIJiiiiEEENS1_10collective13CollectiveMmaINS1_37MainloopSm90TmaGmmaWarpSpecializedFP8ILi4ENS5_IJNS4_1CILi1EEENSA_ILi2EEESB_EEENS1_35KernelTmaWarpSpecializedCooperativeEEENS5_IJNSA_ILi256EEENSA_ILi128EEESH_EEENS_12float_e5m2_tENS5_IJlSB_lEEESJ_SK_NS4_8TiledMMAINS4_8MMA_AtomIJNS4_4SM904GMMA31MMA_64x128x32_F32E5M2E5M2_SS_TNILNSO_7ScaleInE1ELSQ_1EEEEEENS4_6LayoutINS5_IJSC_SB_SB_EEENS5_IJSB_NSA_ILi0EEESV_EEEEENS5_IJNS4_10UnderscoreESY_SY_EEEEENS4_23SM90_TMA_LOAD_MULTICASTENS4_14ComposedLayoutINS4_7SwizzleILi3ELi4ELi3EEENS4_18smem_ptr_flag_bitsILi8EEENST_INS5_IJNSA_ILi8EEESH_EEENS5_IJSH_SB_EEEEEEEvNS4_8identityENS4_13SM90_TMA_LOADES1B_vS1C_EENS_8epilogue10collective6detail29Sm90TmaWarpSpecializedAdapterINS1G_15DefaultEpilogueISJ_SK_SK_NS1F_6thread17LinearCombinationISJ_Li1EffLNS1K_9ScaleType4KindE0ELNS_15FloatRoundStyleE2ESJ_EENS1_15EpilogueDefaultEEEEEvvEEEEvNT_6ParamsE,"a",@progbits
	.sectionflags	@""
	.align	4
.nv.constant0._ZN7cutlass13device_kernelINS_4gemm6kernel13GemmUniversalIN4cute5tupleIJiiiiEEENS1_10collective13CollectiveMmaINS1_37MainloopSm90TmaGmmaWarpSpecializedFP8ILi4ENS5_IJNS4_1CILi1EEENSA_ILi2EEESB_EEENS1_35KernelTmaWarpSpecializedCooperativeEEENS5_IJNSA_ILi256EEENSA_ILi128EEESH_EEENS_12float_e5m2_tENS5_IJlSB_lEEESJ_SK_NS4_8TiledMMAINS4_8MMA_AtomIJNS4_4SM904GMMA31MMA_64x128x32_F32E5M2E5M2_SS_TNILNSO_7ScaleInE1ELSQ_1EEEEEENS4_6LayoutINS5_IJSC_SB_SB_EEENS5_IJSB_NSA_ILi0EEESV_EEEEENS5_IJNS4_10UnderscoreESY_SY_EEEEENS4_23SM90_TMA_LOAD_MULTICASTENS4_14ComposedLayoutINS4_7SwizzleILi3ELi4ELi3EEENS4_18smem_ptr_flag_bitsILi8EEENST_INS5_IJNSA_ILi8EEESH_EEENS5_IJSH_SB_EEEEEEEvNS4_8identityENS4_13SM90_TMA_LOADES1B_vS1C_EENS_8epilogue10collective6detail29Sm90TmaWarpSpecializedAdapterINS1G_15DefaultEpilogueISJ_SK_SK_NS1F_6thread17LinearCombinationISJ_Li1EffLNS1K_9ScaleType4KindE0ELNS_15FloatRoundStyleE2ESJ_EENS1_15EpilogueDefaultEEEEEvvEEEEvNT_6ParamsE:
	.zero		1664


//--------------------- SYMBOLS --------------------------

	.type		.nv.reservedSmem.offset0,@object
	.size		.nv.reservedSmem.offset0,0x4
